	.target	sm_90a

	.elftype	@"ET_EXEC"


//--------------------- .note.nv.tkinfo           --------------------------
	.section	.note.nv.tkinfo,"",@"SHT_NOTE"
	.sectionflags	@"SHF_NOTE_NV_TKINFO"
	.tkinfo
        /*0018*/ 	.word	0x00000002
        /*0030*/ 	.string	""
        /*0030*/ 	.string	"ptxas"
        /*0030*/ 	.string	"Cuda compilation tools, release 13.0, V13.0.88"
        /*0030*/ 	.string	"Build cuda_13.0.r13.0/compiler.36424714_0"
        /*0030*/ 	.string	"-arch sm_90a -m 64 "



//--------------------- .note.nv.cuinfo           --------------------------
	.section	.note.nv.cuinfo,"",@"SHT_NOTE"
	.sectionflags	@"SHF_NOTE_NV_CUINFO"
        /*0018*/ 	.short	0x0002
        /*001a*/ 	.short	0x005a
        /*001c*/ 	.short	0x0082
	.zero		2


//--------------------- .nv.info                  --------------------------
	.section	.nv.info,"",@"SHT_CUDA_INFO"
	.align	4


	//----- nvinfo : EIATTR_REGCOUNT
	.align		4
        /*0000*/ 	.byte	0x04, 0x2f
        /*0002*/ 	.short	(.L_12 - .L_11)
	.align		4
.L_11:
        /*0004*/ 	.word	index@(_ZN7cutlass13device_kernelINS_4gemm6kernel13GemmUniversalIN4cute5tupleIJiiiiEEENS1_10collective13CollectiveMmaINS1_37MainloopSm90TmaGmmaWarpSpecializedFP8ILi2ENS5_IJNS4_1CILi2EEENSA_ILi1EEESC_EEENS1_35KernelTmaWarpSpecializedCooperativeEEENS5_IJNSA_ILi256EEENSA_ILi192EEESG_EEENS_12float_e4m3_tENS5_IJlSC_lEEESJ_SK_NS4_8TiledMMAINS4_8MMA_AtomIJNS4_4SM904GMMA31MMA_64x192x32_F32E4M3E4M3_SS_TNILNSO_7ScaleInE1ELSQ_1EEEEEENS4_6LayoutISD_NS5_IJSC_NSA_ILi0EEESU_EEEEENS5_IJNS4_10UnderscoreESX_SX_EEEEENS4_13SM90_TMA_LOADENS4_14ComposedLayoutINS4_7SwizzleILi3ELi4ELi3EEENS4_18smem_ptr_flag_bitsILi8EEENST_INS5_IJNSA_ILi8EEENSA_ILi128EEEEEENS5_IJS17_SC_EEEEEEEvNS4_8identityENS4_23SM90_TMA_LOAD_MULTICASTES1B_vS1C_EENS_8epilogue10collective6detail29Sm90TmaWarpSpecializedAdapterINS1G_15DefaultEpilogueISJ_SK_SK_NS1F_6thread17LinearCombinationISJ_Li1EffLNS1K_9ScaleType4KindE0ELNS_15FloatRoundStyleE2ESJ_EENS1_15EpilogueDefaultEEEEEvvEEEEvNT_6ParamsE)
        /*0008*/ 	.word	0x000000a8


	//----- nvinfo : EIATTR_FRAME_SIZE
	.align		4
.L_12:
        /*000c*/ 	.byte	0x04, 0x11
        /*000e*/ 	.short	(.L_14 - .L_13)
	.align		4
.L_13:
        /*0010*/ 	.word	index@(_ZN7cutlass13device_kernelINS_4gemm6kernel13GemmUniversalIN4cute5tupleIJiiiiEEENS1_10collective13CollectiveMmaINS1_37MainloopSm90TmaGmmaWarpSpecializedFP8ILi2ENS5_IJNS4_1CILi2EEENSA_ILi1EEESC_EEENS1_35KernelTmaWarpSpecializedCooperativeEEENS5_IJNSA_ILi256EEENSA_ILi192EEESG_EEENS_12float_e4m3_tENS5_IJlSC_lEEESJ_SK_NS4_8TiledMMAINS4_8MMA_AtomIJNS4_4SM904GMMA31MMA_64x192x32_F32E4M3E4M3_SS_TNILNSO_7ScaleInE1ELSQ_1EEEEEENS4_6LayoutISD_NS5_IJSC_NSA_ILi0EEESU_EEEEENS5_IJNS4_10UnderscoreESX_SX_EEEEENS4_13SM90_TMA_LOADENS4_14ComposedLayoutINS4_7SwizzleILi3ELi4ELi3EEENS4_18smem_ptr_flag_bitsILi8EEENST_INS5_IJNSA_ILi8EEENSA_ILi128EEEEEENS5_IJS17_SC_EEEEEEEvNS4_8identityENS4_23SM90_TMA_LOAD_MULTICASTES1B_vS1C_EENS_8epilogue10collective6detail29Sm90TmaWarpSpecializedAdapterINS1G_15DefaultEpilogueISJ_SK_SK_NS1F_6thread17LinearCombinationISJ_Li1EffLNS1K_9ScaleType4KindE0ELNS_15FloatRoundStyleE2ESJ_EENS1_15EpilogueDefaultEEEEEvvEEEEvNT_6ParamsE)
        /*0014*/ 	.word	0x00000308


	//----- nvinfo : EIATTR_MIN_STACK_SIZE
	.align		4
.L_14:
        /*0018*/ 	.byte	0x04, 0x12
        /*001a*/ 	.short	(.L_16 - .L_15)
	.align		4
.L_15:
        /*001c*/ 	.word	index@(_ZN7cutlass13device_kernelINS_4gemm6kernel13GemmUniversalIN4cute5tupleIJiiiiEEENS1_10collective13CollectiveMmaINS1_37MainloopSm90TmaGmmaWarpSpecializedFP8ILi2ENS5_IJNS4_1CILi2EEENSA_ILi1EEESC_EEENS1_35KernelTmaWarpSpecializedCooperativeEEENS5_IJNSA_ILi256EEENSA_ILi192EEESG_EEENS_12float_e4m3_tENS5_IJlSC_lEEESJ_SK_NS4_8TiledMMAINS4_8MMA_AtomIJNS4_4SM904GMMA31MMA_64x192x32_F32E4M3E4M3_SS_TNILNSO_7ScaleInE1ELSQ_1EEEEEENS4_6LayoutISD_NS5_IJSC_NSA_ILi0EEESU_EEEEENS5_IJNS4_10UnderscoreESX_SX_EEEEENS4_13SM90_TMA_LOADENS4_14ComposedLayoutINS4_7SwizzleILi3ELi4ELi3EEENS4_18smem_ptr_flag_bitsILi8EEENST_INS5_IJNSA_ILi8EEENSA_ILi128EEEEEENS5_IJS17_SC_EEEEEEEvNS4_8identityENS4_23SM90_TMA_LOAD_MULTICASTES1B_vS1C_EENS_8epilogue10collective6detail29Sm90TmaWarpSpecializedAdapterINS1G_15DefaultEpilogueISJ_SK_SK_NS1F_6thread17LinearCombinationISJ_Li1EffLNS1K_9ScaleType4KindE0ELNS_15FloatRoundStyleE2ESJ_EENS1_15EpilogueDefaultEEEEEvvEEEEvNT_6ParamsE)
        /*0020*/ 	.word	0x00000308
.L_16:


//--------------------- .nv.compat                --------------------------
	.section	.nv.compat,"",@"SHT_CUDA_COMPAT_INFO"
	.align	4
        /*0000*/ 	.byte	0x02, 0x09, 0x01, 0x00, 0x02, 0x02, 0x04, 0x00, 0x02, 0x05, 0x05, 0x00, 0x03, 0x07, 0x01, 0x01
        /*0010*/ 	.byte	0x02, 0x03, 0x01, 0x00, 0x02, 0x06, 0x01, 0x00, 0x04, 0x0b, 0x08, 0x00, 0x00, 0x00, 0x00, 0x00
        /*0020*/ 	.byte	0x00, 0x00, 0x00, 0x00


//--------------------- .nv.info._ZN7cutlass13device_kernelINS_4gemm6kernel13GemmUniversalIN4cute5tupleIJiiiiEEENS1_10collective13CollectiveMmaINS1_37MainloopSm90TmaGmmaWarpSpecializedFP8ILi2ENS5_IJNS4_1CILi2EEENSA_ILi1EEESC_EEENS1_35KernelTmaWarpSpecializedCooperativeEEENS5_IJNSA_ILi256EEENSA_ILi192EEESG_EEENS_12float_e4m3_tENS5_IJlSC_lEEESJ_SK_NS4_8TiledMMAINS4_8MMA_AtomIJNS4_4SM904GMMA31MMA_64x192x32_F32E4M3E4M3_SS_TNILNSO_7ScaleInE1ELSQ_1EEEEEENS4_6LayoutISD_NS5_IJSC_NSA_ILi0EEESU_EEEEENS5_IJNS4_10UnderscoreESX_SX_EEEEENS4_13SM90_TMA_LOADENS4_14ComposedLayoutINS4_7SwizzleILi3ELi4ELi3EEENS4_18smem_ptr_flag_bitsILi8EEENST_INS5_IJNSA_ILi8EEENSA_ILi128EEEEEENS5_IJS17_SC_EEEEEEEvNS4_8identityENS4_23SM90_TMA_LOAD_MULTICASTES1B_vS1C_EENS_8epilogue10collective6detail29Sm90TmaWarpSpecializedAdapterINS1G_15DefaultEpilogueISJ_SK_SK_NS1F_6thread17LinearCombinationISJ_Li1EffLNS1K_9ScaleType4KindE0ELNS_15FloatRoundStyleE2ESJ_EENS1_15EpilogueDefaultEEEEEvvEEEEvNT_6ParamsE --------------------------
	.section	.nv.info._ZN7cutlass13device_kernelINS_4gemm6kernel13GemmUniversalIN4cute5tupleIJiiiiEEENS1_10collective13CollectiveMmaINS1_37MainloopSm90TmaGmmaWarpSpecializedFP8ILi2ENS5_IJNS4_1CILi2EEENSA_ILi1EEESC_EEENS1_35KernelTmaWarpSpecializedCooperativeEEENS5_IJNSA_ILi256EEENSA_ILi192EEESG_EEENS_12float_e4m3_tENS5_IJlSC_lEEESJ_SK_NS4_8TiledMMAINS4_8MMA_AtomIJNS4_4SM904GMMA31MMA_64x192x32_F32E4M3E4M3_SS_TNILNSO_7ScaleInE1ELSQ_1EEEEEENS4_6LayoutISD_NS5_IJSC_NSA_ILi0EEESU_EEEEENS5_IJNS4_10UnderscoreESX_SX_EEEEENS4_13SM90_TMA_LOADENS4_14ComposedLayoutINS4_7SwizzleILi3ELi4ELi3EEENS4_18smem_ptr_flag_bitsILi8EEENST_INS5_IJNSA_ILi8EEENSA_ILi128EEEEEENS5_IJS17_SC_EEEEEEEvNS4_8identityENS4_23SM90_TMA_LOAD_MULTICASTES1B_vS1C_EENS_8epilogue10collective6detail29Sm90TmaWarpSpecializedAdapterINS1G_15DefaultEpilogueISJ_SK_SK_NS1F_6thread17LinearCombinationISJ_Li1EffLNS1K_9ScaleType4KindE0ELNS_15FloatRoundStyleE2ESJ_EENS1_15EpilogueDefaultEEEEEvvEEEEvNT_6ParamsE,"",@"SHT_CUDA_INFO"
	.sectionflags	@""
	.align	4


	//----- nvinfo : EIATTR_CUDA_API_VERSION
	.align		4
        /*0000*/ 	.byte	0x04, 0x37
        /*0002*/ 	.short	(.L_18 - .L_17)
.L_17:
        /*0004*/ 	.word	0x00000082


	//----- nvinfo : EIATTR_KPARAM_INFO
	.align		4
.L_18:
        /*0008*/ 	.byte	0x04, 0x17
        /*000a*/ 	.short	(.L_20 - .L_19)
.L_19:
        /*000c*/ 	.word	0x00000000
        /*0010*/ 	.short	0x0000
        /*0012*/ 	.short	0x0070
        /*0014*/ 	.byte	0x00, 0xf0, 0x01, 0x10


	//----- nvinfo : EIATTR_SPARSE_MMA_MASK
	.align		4
.L_20:
        /*0018*/ 	.byte	0x03, 0x50
        /*001a*/ 	.short	0x0000


	//----- nvinfo : EIATTR_MAXREG_COUNT
	.align		4
        /*001c*/ 	.byte	0x03, 0x1b
        /*001e*/ 	.short	0x00a8


	//----- nvinfo : EIATTR_NUM_BARRIERS
	.align		4
        /*0020*/ 	.byte	0x02, 0x4c
        /*0022*/ 	.byte	0x01
	.zero		1


	//----- nvinfo : EIATTR_ANNOTATIONS
	.align		4
        /*0024*/ 	.byte	0x04, 0x55
        /*0026*/ 	.short	(.L_22 - .L_21)


	//   ....[0]....
.L_21:
        /*0028*/ 	.word	0x00000001
        /*002c*/ 	.byte	0xf0, 0x06, 0x00, 0x00, 0x01, 0x00, 0x00, 0x00, 0xc0, 0x07, 0x00, 0x00, 0x01, 0x00, 0x00, 0x00
        /* <DEDUP_REMOVED lines=771> */
        /*306c*/ 	.byte	0x90, 0xa1, 0x01, 0x00


	//----- nvinfo : EIATTR_MERCURY_ISA_VERSION
	.align		4
.L_22:
        /*3070*/ 	.byte	0x03, 0x5f
        /*3072*/ 	.short	0x0101


	//----- nvinfo : EIATTR_INT_WARP_WIDE_INSTR_OFFSETS
	.align		4
        /*3074*/ 	.byte	0x04, 0x31
        /*3076*/ 	.short	(.L_24 - .L_23)


	//   ....[0]....
.L_23:
        /*3078*/ 	.word	0x00000510


	//   ....[1]....
        /*307c*/ 	.word	0x00000530


	//   ....[2]....
        /*3080*/ 	.word	0x00000690


	//   ....[3]....
        /*3084*/ 	.word	0x00009bc0


	//----- nvinfo : EIATTR_COOP_GROUP_MASK_REGIDS
	.align		4
.L_24:
        /*3088*/ 	.byte	0x04, 0x29
        /*308a*/ 	.short	(.L_26 - .L_25)


	//   ....[0]....
.L_25:
        /*308c*/ 	.word	0xffffffff


	//   ....[1]....
        /*3090*/ 	.word	0xffffffff


	//   ....[2]....
        /*3094*/ 	.word	0xffffffff


	//   ....[3]....
        /*3098*/ 	.word	0xffffffff


	//   ....[4]....
        /*309c*/ 	.word	0xffffffff


	//   ....[5]....
        /*30a0*/ 	.word	0xffffffff


	//----- nvinfo : EIATTR_COOP_GROUP_INSTR_OFFSETS
	.align		4
.L_26:
        /*30a4*/ 	.byte	0x04, 0x28
        /*30a6*/ 	.short	(.L_28 - .L_27)


	//   ....[0]....
.L_27:
        /*30a8*/ 	.word	0x00000070


	//   ....[1]....
        /*30ac*/ 	.word	0x00000080


	//   ....[2]....
        /*30b0*/ 	.word	0x000001a0


	//   ....[3]....
        /*30b4*/ 	.word	0x00000380


	//   ....[4]....
        /*30b8*/ 	.word	0x00000800


	//   ....[5]....
        /*30bc*/ 	.word	0x000021a0


	//----- nvinfo : EIATTR_REG_RECONFIG
	.align		4
.L_28:
        /*30c0*/ 	.byte	0x01, 0x54
	.zero		2


	//----- nvinfo : EIATTR_MBARRIER_INSTR_OFFSETS
	.align		4
        /*30c4*/ 	.byte	0x04, 0x39
        /*30c6*/ 	.short	(.L_30 - .L_29)


	//   ....[0]....
.L_29:
        /*30c8*/ 	.word	0x00000320
        /*30cc*/ 	.word	0x000000ff
        /*30d0*/ 	.word	0x00000000
        /*30d4*/ 	.short	0x0100
        /*30d6*/ 	.byte	0x0a
	.zero		1


	//   ....[1]....
        /*30d8*/ 	.word	0x00000330
        /*30dc*/ 	.word	0x000000ff
        /*30e0*/ 	.word	0x00000010
        /*30e4*/ 	.short	0x0100
        /*30e6*/ 	.byte	0x0a
	.zero		1


	//   ....[2]....
        /*30e8*/ 	.word	0x00000340
        /*30ec*/ 	.word	0x000000ff
        /*30f0*/ 	.word	0x00000008
        /*30f4*/ 	.short	0x0100
        /*30f6*/ 	.byte	0x0a
	.zero		1


	//   ....[3]....
        /*30f8*/ 	.word	0x00000350
        /*30fc*/ 	.word	0x000000ff
        /*3100*/ 	.word	0x00000018
        /*3104*/ 	.short	0x0100
        /*3106*/ 	.byte	0x0a
	.zero		1


	//   ....[4]....
        /*3108*/ 	.word	0x00000720
        /*310c*/ 	.word	0x000000ff
        /*3110*/ 	.word	0x00000030
        /*3114*/ 	.short	0x0100
        /*3116*/ 	.byte	0x08
	.zero		1


	//   ....[5]....
        /*3118*/ 	.word	0x000007a0
        /*311c*/ 	.word	0x000000ff
        /*3120*/ 	.word	0x00000038
        /*3124*/ 	.short	0x0100
        /*3126*/ 	.byte	0x08
	.zero		1


	//   ....[6]....
        /*3128*/ 	.word	0x00002590
        /*312c*/ 	.word	0x000000ff
        /*3130*/ 	.word	0x00000000
        /*3134*/ 	.short	0x010a
        /*3136*/ 	.byte	0x06
	.zero		1


	//   ....[7]....
        /*3138*/ 	.word	0x000025d0
        /*313c*/ 	.word	0x000000ff
        /*3140*/ 	.word	0x00000000
        /*3144*/ 	.short	0x010a
        /*3146*/ 	.byte	0x06
	.zero		1


	//   ....[8]....
        /*3148*/ 	.word	0x00004d60
        /*314c*/ 	.word	0x000000ff
        /*3150*/ 	.word	0x00000000
        /*3154*/ 	.short	0x010a
        /*3156*/ 	.byte	0x16
	.zero		1


	//   ....[9]....
        /*3158*/ 	.word	0x00004da0
        /*315c*/ 	.word	0x000000ff
        /*3160*/ 	.word	0x00000000
        /*3164*/ 	.short	0x010a
        /*3166*/ 	.byte	0x16
	.zero		1


	//   ....[10]....
        /*3168*/ 	.word	0x000075f0
        /*316c*/ 	.word	0x000000e5
        /*3170*/ 	.word	0x00000000
        /*3174*/ 	.short	0x0101
        /*3176*/ 	.byte	0x3f
	.zero		1


	//   ....[11]....
        /*3178*/ 	.word	0x00009c60
        /*317c*/ 	.word	0x00000018
        /*3180*/ 	.word	0x00000000
        /*3184*/ 	.short	0x0101
        /*3186*/ 	.byte	0x3f
	.zero		1


	//   ....[12]....
        /*3188*/ 	.word	0x00019400
        /*318c*/ 	.word	0x0000000f
        /*3190*/ 	.word	0x00000010
        /*3194*/ 	.short	0x010a
        /*3196*/ 	.byte	0x3f
	.zero		1


	//   ....[13]....
        /*3198*/ 	.word	0x00019890
        /*319c*/ 	.word	0x00000002
        /*31a0*/ 	.word	0x00000038
        /*31a4*/ 	.short	0x0101
        /*31a6*/ 	.byte	0x3f
	.zero		1


	//   ....[14]....
        /*31a8*/ 	.word	0x0001a000
        /*31ac*/ 	.word	0x00000005
        /*31b0*/ 	.word	0x00000000
        /*31b4*/ 	.short	0x010a
        /*31b6*/ 	.byte	0x3f
	.zero		1


	//   ....[15]....
        /*31b8*/ 	.word	0x0001a080
        /*31bc*/ 	.word	0x00000003
        /*31c0*/ 	.word	0x00000000
        /*31c4*/ 	.short	0x010a
        /*31c6*/ 	.byte	0x3f
	.zero		1


	//   ....[16]....
        /*31c8*/ 	.word	0x0001a0f0
        /*31cc*/ 	.word	0x00000003
        /*31d0*/ 	.word	0x00000000
        /*31d4*/ 	.short	0x010a
        /*31d6*/ 	.byte	0x3f
	.zero		1


	//   ....[17]....
        /*31d8*/ 	.word	0x0001a160
        /*31dc*/ 	.word	0x00000000
        /*31e0*/ 	.word	0x00000000
        /*31e4*/ 	.short	0x010a
        /*31e6*/ 	.byte	0x3f
	.zero		1


	//   ....[18]....
        /*31e8*/ 	.word	0x0001a240
        /*31ec*/ 	.word	0x0000000f
        /*31f0*/ 	.word	0x00000010
        /*31f4*/ 	.short	0x010a
        /*31f6*/ 	.byte	0x3f
	.zero		1


	//   ....[19]....
        /*31f8*/ 	.word	0x0001a310
        /*31fc*/ 	.word	0x00000005
        /*3200*/ 	.word	0x00000000
        /*3204*/ 	.short	0x010a
        /*3206*/ 	.byte	0x3f
	.zero		1


	//----- nvinfo : EIATTR_NUM_MBARRIERS
	.align		4
.L_30:
        /*3208*/ 	.byte	0x03, 0x38
        /*320a*/ 	.short	0x0006


	//----- nvinfo : EIATTR_EXIT_INSTR_OFFSETS
	.align		4
        /*320c*/ 	.byte	0x04, 0x1c
        /*320e*/ 	.short	(.L_32 - .L_31)


	//   ....[0]....
.L_31:
        /*3210*/ 	.word	0x00000990


	//   ....[1]....
        /*3214*/ 	.word	0x00001230


	//   ....[2]....
        /*3218*/ 	.word	0x00018af0


	//   ....[3]....
        /*321c*/ 	.word	0x00019090


	//   ....[4]....
        /*3220*/ 	.word	0x0001a0d0


	//----- nvinfo : EIATTR_MAX_THREADS
	.align		4
.L_32:
        /*3224*/ 	.byte	0x04, 0x05
        /*3226*/ 	.short	(.L_34 - .L_33)
.L_33:
        /*3228*/ 	.word	0x00000180
        /*322c*/ 	.word	0x00000001
        /*3230*/ 	.word	0x00000001


	//----- nvinfo : EIATTR_CRS_STACK_SIZE
	.align		4
.L_34:
        /*3234*/ 	.byte	0x04, 0x1e
        /*3236*/ 	.short	(.L_36 - .L_35)
.L_35:
        /*3238*/ 	.word	0x00000000


	//----- nvinfo : EIATTR_CBANK_PARAM_SIZE
	.align		4
.L_36:
        /*323c*/ 	.byte	0x03, 0x19
        /*323e*/ 	.short	0x0470


	//----- nvinfo : EIATTR_PARAM_CBANK
	.align		4
        /*3240*/ 	.byte	0x04, 0x0a
        /*3242*/ 	.short	(.L_38 - .L_37)
	.align		4
.L_37:
        /*3244*/ 	.word	index@(.nv.constant0._ZN7cutlass13device_kernelINS_4gemm6kernel13GemmUniversalIN4cute5tupleIJiiiiEEENS1_10collective13CollectiveMmaINS1_37MainloopSm90TmaGmmaWarpSpecializedFP8ILi2ENS5_IJNS4_1CILi2EEENSA_ILi1EEESC_EEENS1_35KernelTmaWarpSpecializedCooperativeEEENS5_IJNSA_ILi256EEENSA_ILi192EEESG_EEENS_12float_e4m3_tENS5_IJlSC_lEEESJ_SK_NS4_8TiledMMAINS4_8MMA_AtomIJNS4_4SM904GMMA31MMA_64x192x32_F32E4M3E4M3_SS_TNILNSO_7ScaleInE1ELSQ_1EEEEEENS4_6LayoutISD_NS5_IJSC_NSA_ILi0EEESU_EEEEENS5_IJNS4_10UnderscoreESX_SX_EEEEENS4_13SM90_TMA_LOADENS4_14ComposedLayoutINS4_7SwizzleILi3ELi4ELi3EEENS4_18smem_ptr_flag_bitsILi8EEENST_INS5_IJNSA_ILi8EEENSA_ILi128EEEEEENS5_IJS17_SC_EEEEEEEvNS4_8identityENS4_23SM90_TMA_LOAD_MULTICASTES1B_vS1C_EENS_8epilogue10collective6detail29Sm90TmaWarpSpecializedAdapterINS1G_15DefaultEpilogueISJ_SK_SK_NS1F_6thread17LinearCombinationISJ_Li1EffLNS1K_9ScaleType4KindE0ELNS_15FloatRoundStyleE2ESJ_EENS1_15EpilogueDefaultEEEEEvvEEEEvNT_6ParamsE)
        /*3248*/ 	.short	0x0210
        /*324a*/ 	.short	0x0470


	//----- nvinfo : EIATTR_SW_WAR
	.align		4
.L_38:
        /*324c*/ 	.byte	0x04, 0x36
        /*324e*/ 	.short	(.L_40 - .L_39)
.L_39:
        /*3250*/ 	.word	0x00000008
.L_40:


//--------------------- .nv.callgraph             --------------------------
	.section	.nv.callgraph,"",@"SHT_CUDA_CALLGRAPH"
	.align	4
	.sectionentsize	8
	.align		4
        /*0000*/ 	.word	0x00000000
	.align		4
        /*0004*/ 	.word	0xffffffff
	.align		4
        /*0008*/ 	.word	0x00000000
	.align		4
        /*000c*/ 	.word	0xfffffffe
	.align		4
        /*0010*/ 	.word	0x00000000
	.align		4
        /*0014*/ 	.word	0xfffffffd
	.align		4
        /*0018*/ 	.word	0x00000000
	.align		4
        /*001c*/ 	.word	0xfffffffc


//--------------------- .nv.constant4             --------------------------
	.section	.nv.constant4,"a",@progbits
	.align	8
	.align		8
.nv.constant4:
        /*0000*/ 	.dword	_ZN40_INTERNAL_2f7c7c5a_4_k_cu_be00fc29_100394cuda3std3__45__cpo5beginE
	.align		8
        /*0008*/ 	.dword	_ZN40_INTERNAL_2f7c7c5a_4_k_cu_be00fc29_100394cuda3std3__45__cpo3endE
	.align		8
        /*0010*/ 	.dword	_ZN40_INTERNAL_2f7c7c5a_4_k_cu_be00fc29_100394cuda3std3__45__cpo6cbeginE
	.align		8
        /*0018*/ 	.dword	_ZN40_INTERNAL_2f7c7c5a_4_k_cu_be00fc29_100394cuda3std3__45__cpo4cendE
	.align		8
        /*0020*/ 	.dword	_ZN40_INTERNAL_2f7c7c5a_4_k_cu_be00fc29_100394cuda3std3__442_GLOBAL__N__2f7c7c5a_4_k_cu_be00fc29_100396ignoreE
	.align		8
        /*0028*/ 	.dword	_ZN40_INTERNAL_2f7c7c5a_4_k_cu_be00fc29_100394cuda3std3__419piecewise_constructE
	.align		8
        /*0030*/ 	.dword	_ZN40_INTERNAL_2f7c7c5a_4_k_cu_be00fc29_100394cuda3std3__48in_placeE
	.align		8
        /*0038*/ 	.dword	_ZN40_INTERNAL_2f7c7c5a_4_k_cu_be00fc29_100394cuda3std6ranges3__45__cpo4swapE
	.align		8
        /*0040*/ 	.dword	_ZN40_INTERNAL_2f7c7c5a_4_k_cu_be00fc29_100394cuda3std6ranges3__45__cpo9iter_moveE
	.align		8
        /*0048*/ 	.dword	_ZN40_INTERNAL_2f7c7c5a_4_k_cu_be00fc29_100394cute7productE
	.align		8
        /*0050*/ 	.dword	_ZN40_INTERNAL_2f7c7c5a_4_k_cu_be00fc29_100394cute1_E


//--------------------- .text._ZN7cutlass13device_kernelINS_4gemm6kernel13GemmUniversalIN4cute5tupleIJiiiiEEENS1_10collective13CollectiveMmaINS1_37MainloopSm90TmaGmmaWarpSpecializedFP8ILi2ENS5_IJNS4_1CILi2EEENSA_ILi1EEESC_EEENS1_35KernelTmaWarpSpecializedCooperativeEEENS5_IJNSA_ILi256EEENSA_ILi192EEESG_EEENS_12float_e4m3_tENS5_IJlSC_lEEESJ_SK_NS4_8TiledMMAINS4_8MMA_AtomIJNS4_4SM904GMMA31MMA_64x192x32_F32E4M3E4M3_SS_TNILNSO_7ScaleInE1ELSQ_1EEEEEENS4_6LayoutISD_NS5_IJSC_NSA_ILi0EEESU_EEEEENS5_IJNS4_10UnderscoreESX_SX_EEEEENS4_13SM90_TMA_LOADENS4_14ComposedLayoutINS4_7SwizzleILi3ELi4ELi3EEENS4_18smem_ptr_flag_bitsILi8EEENST_INS5_IJNSA_ILi8EEENSA_ILi128EEEEEENS5_IJS17_SC_EEEEEEEvNS4_8identityENS4_23SM90_TMA_LOAD_MULTICASTES1B_vS1C_EENS_8epilogue10collective6detail29Sm90TmaWarpSpecializedAdapterINS1G_15DefaultEpilogueISJ_SK_SK_NS1F_6thread17LinearCombinationISJ_Li1EffLNS1K_9ScaleType4KindE0ELNS_15FloatRoundStyleE2ESJ_EENS1_15EpilogueDefaultEEEEEvvEEEEvNT_6ParamsE --------------------------
	.section	.text._ZN7cutlass13device_kernelINS_4gemm6kernel13GemmUniversalIN4cute5tupleIJiiiiEEENS1_10collective13CollectiveMmaINS1_37MainloopSm90TmaGmmaWarpSpecializedFP8ILi2ENS5_IJNS4_1CILi2EEENSA_ILi1EEESC_EEENS1_35KernelTmaWarpSpecializedCooperativeEEENS5_IJNSA_ILi256EEENSA_ILi192EEESG_EEENS_12float_e4m3_tENS5_IJlSC_lEEESJ_SK_NS4_8TiledMMAINS4_8MMA_AtomIJNS4_4SM904GMMA31MMA_64x192x32_F32E4M3E4M3_SS_TNILNSO_7ScaleInE1ELSQ_1EEEEEENS4_6LayoutISD_NS5_IJSC_NSA_ILi0EEESU_EEEEENS5_IJNS4_10UnderscoreESX_SX_EEEEENS4_13SM90_TMA_LOADENS4_14ComposedLayoutINS4_7SwizzleILi3ELi4ELi3EEENS4_18smem_ptr_flag_bitsILi8EEENST_INS5_IJNSA_ILi8EEENSA_ILi128EEEEEENS5_IJS17_SC_EEEEEEEvNS4_8identityENS4_23SM90_TMA_LOAD_MULTICASTES1B_vS1C_EENS_8epilogue10collective6detail29Sm90TmaWarpSpecializedAdapterINS1G_15DefaultEpilogueISJ_SK_SK_NS1F_6thread17LinearCombinationISJ_Li1EffLNS1K_9ScaleType4KindE0ELNS_15FloatRoundStyleE2ESJ_EENS1_15EpilogueDefaultEEEEEvvEEEEvNT_6ParamsE,"ax",@progbits
	.align	128
.text._ZN7cutlass13device_kernelINS_4gemm6kernel13GemmUniversalIN4cute5tupleIJiiiiEEENS1_10collective13CollectiveMmaINS1_37MainloopSm90TmaGmmaWarpSpecializedFP8ILi2ENS5_IJNS4_1CILi2EEENSA_ILi1EEESC_EEENS1_35KernelTmaWarpSpecializedCooperativeEEENS5_IJNSA_ILi256EEENSA_ILi192EEESG_EEENS_12float_e4m3_tENS5_IJlSC_lEEESJ_SK_NS4_8TiledMMAINS4_8MMA_AtomIJNS4_4SM904GMMA31MMA_64x192x32_F32E4M3E4M3_SS_TNILNSO_7ScaleInE1ELSQ_1EEEEEENS4_6LayoutISD_NS5_IJSC_NSA_ILi0EEESU_EEEEENS5_IJNS4_10UnderscoreESX_SX_EEEEENS4_13SM90_TMA_LOADENS4_14ComposedLayoutINS4_7SwizzleILi3ELi4ELi3EEENS4_18smem_ptr_flag_bitsILi8EEENST_INS5_IJNSA_ILi8EEENSA_ILi128EEEEEENS5_IJS17_SC_EEEEEEEvNS4_8identityENS4_23SM90_TMA_LOAD_MULTICASTES1B_vS1C_EENS_8epilogue10collective6detail29Sm90TmaWarpSpecializedAdapterINS1G_15DefaultEpilogueISJ_SK_SK_NS1F_6thread17LinearCombinationISJ_Li1EffLNS1K_9ScaleType4KindE0ELNS_15FloatRoundStyleE2ESJ_EENS1_15EpilogueDefaultEEEEEvvEEEEvNT_6ParamsE:
        .type           _ZN7cutlass13device_kernelINS_4gemm6kernel13GemmUniversalIN4cute5tupleIJiiiiEEENS1_10collective13CollectiveMmaINS1_37MainloopSm90TmaGmmaWarpSpecializedFP8ILi2ENS5_IJNS4_1CILi2EEENSA_ILi1EEESC_EEENS1_35KernelTmaWarpSpecializedCooperativeEEENS5_IJNSA_ILi256EEENSA_ILi192EEESG_EEENS_12float_e4m3_tENS5_IJlSC_lEEESJ_SK_NS4_8TiledMMAINS4_8MMA_AtomIJNS4_4SM904GMMA31MMA_64x192x32_F32E4M3E4M3_SS_TNILNSO_7ScaleInE1ELSQ_1EEEEEENS4_6LayoutISD_NS5_IJSC_NSA_ILi0EEESU_EEEEENS5_IJNS4_10UnderscoreESX_SX_EEEEENS4_13SM90_TMA_LOADENS4_14ComposedLayoutINS4_7SwizzleILi3ELi4ELi3EEENS4_18smem_ptr_flag_bitsILi8EEENST_INS5_IJNSA_ILi8EEENSA_ILi128EEEEEENS5_IJS17_SC_EEEEEEEvNS4_8identityENS4_23SM90_TMA_LOAD_MULTICASTES1B_vS1C_EENS_8epilogue10collective6detail29Sm90TmaWarpSpecializedAdapterINS1G_15DefaultEpilogueISJ_SK_SK_NS1F_6thread17LinearCombinationISJ_Li1EffLNS1K_9ScaleType4KindE0ELNS_15FloatRoundStyleE2ESJ_EENS1_15EpilogueDefaultEEEEEvvEEEEvNT_6ParamsE,@function
        .size           _ZN7cutlass13device_kernelINS_4gemm6kernel13GemmUniversalIN4cute5tupleIJiiiiEEENS1_10collective13CollectiveMmaINS1_37MainloopSm90TmaGmmaWarpSpecializedFP8ILi2ENS5_IJNS4_1CILi2EEENSA_ILi1EEESC_EEENS1_35KernelTmaWarpSpecializedCooperativeEEENS5_IJNSA_ILi256EEENSA_ILi192EEESG_EEENS_12float_e4m3_tENS5_IJlSC_lEEESJ_SK_NS4_8TiledMMAINS4_8MMA_AtomIJNS4_4SM904GMMA31MMA_64x192x32_F32E4M3E4M3_SS_TNILNSO_7ScaleInE1ELSQ_1EEEEEENS4_6LayoutISD_NS5_IJSC_NSA_ILi0EEESU_EEEEENS5_IJNS4_10UnderscoreESX_SX_EEEEENS4_13SM90_TMA_LOADENS4_14ComposedLayoutINS4_7SwizzleILi3ELi4ELi3EEENS4_18smem_ptr_flag_bitsILi8EEENST_INS5_IJNSA_ILi8EEENSA_ILi128EEEEEENS5_IJS17_SC_EEEEEEEvNS4_8identityENS4_23SM90_TMA_LOAD_MULTICASTES1B_vS1C_EENS_8epilogue10collective6detail29Sm90TmaWarpSpecializedAdapterINS1G_15DefaultEpilogueISJ_SK_SK_NS1F_6thread17LinearCombinationISJ_Li1EffLNS1K_9ScaleType4KindE0ELNS_15FloatRoundStyleE2ESJ_EENS1_15EpilogueDefaultEEEEEvvEEEEvNT_6ParamsE,(.L_x_456 - _ZN7cutlass13device_kernelINS_4gemm6kernel13GemmUniversalIN4cute5tupleIJiiiiEEENS1_10collective13CollectiveMmaINS1_37MainloopSm90TmaGmmaWarpSpecializedFP8ILi2ENS5_IJNS4_1CILi2EEENSA_ILi1EEESC_EEENS1_35KernelTmaWarpSpecializedCooperativeEEENS5_IJNSA_ILi256EEENSA_ILi192EEESG_EEENS_12float_e4m3_tENS5_IJlSC_lEEESJ_SK_NS4_8TiledMMAINS4_8MMA_AtomIJNS4_4SM904GMMA31MMA_64x192x32_F32E4M3E4M3_SS_TNILNSO_7ScaleInE1ELSQ_1EEEEEENS4_6LayoutISD_NS5_IJSC_NSA_ILi0EEESU_EEEEENS5_IJNS4_10UnderscoreESX_SX_EEEEENS4_13SM90_TMA_LOADENS4_14ComposedLayoutINS4_7SwizzleILi3ELi4ELi3EEENS4_18smem_ptr_flag_bitsILi8EEENST_INS5_IJNSA_ILi8EEENSA_ILi128EEEEEENS5_IJS17_SC_EEEEEEEvNS4_8identityENS4_23SM90_TMA_LOAD_MULTICASTES1B_vS1C_EENS_8epilogue10collective6detail29Sm90TmaWarpSpecializedAdapterINS1G_15DefaultEpilogueISJ_SK_SK_NS1F_6thread17LinearCombinationISJ_Li1EffLNS1K_9ScaleType4KindE0ELNS_15FloatRoundStyleE2ESJ_EENS1_15EpilogueDefaultEEEEEvvEEEEvNT_6ParamsE)
        .other          _ZN7cutlass13device_kernelINS_4gemm6kernel13GemmUniversalIN4cute5tupleIJiiiiEEENS1_10collective13CollectiveMmaINS1_37MainloopSm90TmaGmmaWarpSpecializedFP8ILi2ENS5_IJNS4_1CILi2EEENSA_ILi1EEESC_EEENS1_35KernelTmaWarpSpecializedCooperativeEEENS5_IJNSA_ILi256EEENSA_ILi192EEESG_EEENS_12float_e4m3_tENS5_IJlSC_lEEESJ_SK_NS4_8TiledMMAINS4_8MMA_AtomIJNS4_4SM904GMMA31MMA_64x192x32_F32E4M3E4M3_SS_TNILNSO_7ScaleInE1ELSQ_1EEEEEENS4_6LayoutISD_NS5_IJSC_NSA_ILi0EEESU_EEEEENS5_IJNS4_10UnderscoreESX_SX_EEEEENS4_13SM90_TMA_LOADENS4_14ComposedLayoutINS4_7SwizzleILi3ELi4ELi3EEENS4_18smem_ptr_flag_bitsILi8EEENST_INS5_IJNSA_ILi8EEENSA_ILi128EEEEEENS5_IJS17_SC_EEEEEEEvNS4_8identityENS4_23SM90_TMA_LOAD_MULTICASTES1B_vS1C_EENS_8epilogue10collective6detail29Sm90TmaWarpSpecializedAdapterINS1G_15DefaultEpilogueISJ_SK_SK_NS1F_6thread17LinearCombinationISJ_Li1EffLNS1K_9ScaleType4KindE0ELNS_15FloatRoundStyleE2ESJ_EENS1_15EpilogueDefaultEEEEEvvEEEEvNT_6ParamsE,@"STO_CUDA_ENTRY STV_DEFAULT"
_ZN7cutlass13device_kernelINS_4gemm6kernel13GemmUniversalIN4cute5tupleIJiiiiEEENS1_10collective13CollectiveMmaINS1_37MainloopSm90TmaGmmaWarpSpecializedFP8ILi2ENS5_IJNS4_1CILi2EEENSA_ILi1EEESC_EEENS1_35KernelTmaWarpSpecializedCooperativeEEENS5_IJNSA_ILi256EEENSA_ILi192EEESG_EEENS_12float_e4m3_tENS5_IJlSC_lEEESJ_SK_NS4_8TiledMMAINS4_8MMA_AtomIJNS4_4SM904GMMA31MMA_64x192x32_F32E4M3E4M3_SS_TNILNSO_7ScaleInE1ELSQ_1EEEEEENS4_6LayoutISD_NS5_IJSC_NSA_ILi0EEESU_EEEEENS5_IJNS4_10UnderscoreESX_SX_EEEEENS4_13SM90_TMA_LOADENS4_14ComposedLayoutINS4_7SwizzleILi3ELi4ELi3EEENS4_18smem_ptr_flag_bitsILi8EEENST_INS5_IJNSA_ILi8EEENSA_ILi128EEEEEENS5_IJS17_SC_EEEEEEEvNS4_8identityENS4_23SM90_TMA_LOAD_MULTICASTES1B_vS1C_EENS_8epilogue10collective6detail29Sm90TmaWarpSpecializedAdapterINS1G_15DefaultEpilogueISJ_SK_SK_NS1F_6thread17LinearCombinationISJ_Li1EffLNS1K_9ScaleType4KindE0ELNS_15FloatRoundStyleE2ESJ_EENS1_15EpilogueDefaultEEEEEvvEEEEvNT_6ParamsE:
[----:B------:R-:W0:Y:S02]  /*0000*/  LDC R1, c[0x0][0x28] ;  /* 0x00000a00ff017b82 */ /* 0x000e240000000800 */
[----:B0-----:R-:W-:Y:S01]  /*0010*/  VIADD R1, R1, 0xfffffcf8 ;  /* 0xfffffcf801017836 */ /* 0x001fe20000000000 */
[----:B------:R-:W0:Y:S01]  /*0020*/  S2R R4, SR_TID.X ;  /* 0x0000000000047919 */ /* 0x000e220000002100 */
[----:B------:R-:W-:Y:S01]  /*0030*/  ELECT P0, URZ, PT ;  /* 0x00000000003f782f */ /* 0x000fe20003800000 */
[----:B------:R-:W-:Y:S01]  /*0040*/  BSSY B0, `(.L_x_0) ;  /* 0x0000015000007945 */ /* 0x000fe20003800000 */
[--C-:B0-----:R-:W-:Y:S02]  /*0050*/  SHF.R.U32.HI R0, RZ, 0x5, R4.reuse ;  /* 0x00000005ff007819 */ /* 0x101fe40000011604 */
[----:B------:R-:W-:-:S03]  /*0060*/  SHF.R.U32.HI R2, RZ, 0x7, R4 ;  /* 0x00000007ff027819 */ /* 0x000fc60000011604 */
[----:B------:R-:W0:Y:S04]  /*0070*/  SHFL.IDX PT, R3, R0, RZ, 0x1f ;  /* 0x00001fff00037589 */ /* 0x000e2800000e0000 */
[----:B------:R-:W1:Y:S01]  /*0080*/  SHFL.IDX PT, R2, R2, RZ, 0x1f ;  /* 0x00001fff02027589 */ /* 0x000e6200000e0000 */
[----:B0-----:R-:W-:Y:S02]  /*0090*/  R2UR UR4, R3 ;  /* 0x00000000030472ca */ /* 0x001fe400000e0000 */
[----:B-1----:R-:W-:-:S11]  /*00a0*/  R2UR UR8, R2 ;  /* 0x00000000020872ca */ /* 0x002fd600000e0000 */
[----:B------:R-:W-:Y:S02]  /*00b0*/  USHF.R.S32.HI UR5, URZ, 0x1f, UR4 ;  /* 0x0000001f3f057899 */ /* 0x000fe40008011404 */
[----:B------:R-:W-:Y:S02]  /*00c0*/  ISETP.NE.OR P0, PT, RZ, UR4, !P0 ;  /* 0x00000004ff007c0c */ /* 0x000fe4000c705670 */
[----:B------:R-:W-:-:S04]  /*00d0*/  ULEA.HI UR5, UR5, UR4, URZ, 0x2 ;  /* 0x0000000405057291 */ /* 0x000fc8000f8f103f */
[----:B------:R-:W-:-:S04]  /*00e0*/  ULOP3.LUT UR5, UR5, 0xfffffffc, URZ, 0xc0, !UPT ;  /* 0xfffffffc05057892 */ /* 0x000fc8000f8ec03f */
[----:B------:R-:W-:-:S03]  /*00f0*/  UIADD3 UR6, UR4, -UR5, URZ ;  /* 0x8000000504067290 */ /* 0x000fc6000fffe03f */
[----:B------:R-:W-:Y:S09]  /*0100*/  @P0 BRA `(.L_x_1) ;  /* 0x0000000000200947 */ /* 0x000ff20003800000 */
[----:B------:R-:W-:Y:S02]  /*0110*/  ULDC.64 UR4, c[0x0][0x198] ;  /* 0x0000660000047ab9 */ /* 0x000fe40000000a00 */
[----:B------:R-:W-:Y:S02]  /*0120*/  UIADD3 UR10, UP0, UR4, 0xf0, URZ ;  /* 0x000000f0040a7890 */ /* 0x000fe4000ff1e03f */
[----:B------:R-:W-:Y:S02]  /*0130*/  UIADD3 UR4, UP1, UR4, 0x1f0, URZ ;  /* 0x000001f004047890 */ /* 0x000fe4000ff3e03f */
[----:B------:R-:W-:Y:S02]  /*0140*/  UIADD3.X UR11, URZ, UR5, URZ, UP0, !UPT ;  /* 0x000000053f0b7290 */ /* 0x000fe400087fe43f */
[----:B------:R-:W-:-:S07]  /*0150*/  UIADD3.X UR5, URZ, UR5, URZ, UP1, !UPT ;  /* 0x000000053f057290 */ /* 0x000fce0008ffe43f */
[----:B------:R0:W-:Y:S02]  /*0160*/  UTMACCTL.PF [UR10] ;  /* 0x000000000a0079b9 */ /* 0x0001e40008040000 */
[----:B------:R0:W-:Y:S02]  /*0170*/  UTMACCTL.PF [UR4] ;  /* 0x00000000040079b9 */ /* 0x0001e40008040000 */
[----:B0-----:R-:W-:Y:S01]  /*0180*/  NOP ;  /* 0x0000000000007918 */ /* 0x001fe20000000000 */
.L_x_1:
[----:B------:R-:W-:Y:S05]  /*0190*/  BSYNC B0 ;  /* 0x0000000000007941 */ /* 0x000fea0003800000 */
.L_x_0:
[----:B------:R-:W0:Y:S01]  /*01a0*/  SHFL.IDX PT, R3, R0, RZ, 0x1f ;  /* 0x00001fff00037589 */ /* 0x000e2200000e0000 */
[----:B------:R-:W-:Y:S01]  /*01b0*/  UISETP.NE.AND UP0, UPT, UR6, 0x3, UPT ;  /* 0x000000030600788c */ /* 0x000fe2000bf05270 */
[----:B------:R-:W-:Y:S01]  /*01c0*/  ISETP.NE.AND P1, PT, RZ, UR8, PT ;  /* 0x00000008ff007c0c */ /* 0x000fe2000bf25270 */
[----:B------:R-:W-:Y:S02]  /*01d0*/  UIADD3 UR11, UR8, -0x1, URZ ;  /* 0xffffffff080b7890 */ /* 0x000fe4000fffe03f */
[----:B------:R-:W-:Y:S02]  /*01e0*/  UISETP.EQ.OR UP0, UPT, UR6, URZ, !UP0 ;  /* 0x0000003f0600728c */ /* 0x000fe4000c702670 */
[----:B------:R-:W-:Y:S02]  /*01f0*/  UISETP.GE.U32.AND UP1, UPT, UR11, 0x2, UPT ;  /* 0x000000020b00788c */ /* 0x000fe4000bf26070 */
[----:B------:R-:W-:-:S04]  /*0200*/  UISETP.EQ.AND UP0, UPT, UR8, URZ, UP0 ;  /* 0x0000003f0800728c */ /* 0x000fc80008702270 */
[----:B------:R-:W-:-:S04]  /*0210*/  USEL UR7, URZ, 0x1, !UP0 ;  /* 0x000000013f077887 */ /* 0x000fc8000c000000 */
[----:B------:R-:W-:Y:S01]  /*0220*/  USEL UR7, UR7, 0x2, UP1 ;  /* 0x0000000207077887 */ /* 0x000fe20008800000 */
[----:B0-----:R-:W-:-:S13]  /*0230*/  ISETP.NE.AND P0, PT, R3, RZ, PT ;  /* 0x000000ff0300720c */ /* 0x001fda0003f05270 */
[----:B------:R-:W-:Y:S05]  /*0240*/  @P0 BRA `(.L_x_2) ;  /* 0x0000000000480947 */ /* 0x000fea0003800000 */
[----:B------:R-:W0:Y:S01]  /*0250*/  S2UR UR10, SR_CgaCtaId ;  /* 0x00000000000a79c3 */ /* 0x000e220000008800 */
[----:B------:R-:W-:Y:S01]  /*0260*/  UMOV UR4, 0x400 ;  /* 0x0000040000047882 */ /* 0x000fe20000000000 */
[----:B------:R-:W-:Y:S01]  /*0270*/  UMOV UR5, 0x1 ;  /* 0x0000000100057882 */ /* 0x000fe20000000000 */
[----:B------:R-:W-:Y:S01]  /*0280*/  UMOV UR8, 0x4 ;  /* 0x0000000400087882 */ /* 0x000fe20000000000 */
[----:B------:R-:W-:Y:S01]  /*0290*/  ELECT P0, URZ, PT ;  /* 0x00000000003f782f */ /* 0x000fe20003800000 */
[----:B------:R-:W-:-:S04]  /*02a0*/  UIADD3 UR8, -UR8, 0x100000, URZ ;  /* 0x0010000008087890 */ /* 0x000fc8000fffe13f */
[----:B------:R-:W-:Y:S02]  /*02b0*/  USHF.L.U32 UR9, UR8, 0xb, URZ ;  /* 0x0000000b08097899 */ /* 0x000fe4000800063f */
[----:B------:R-:W-:Y:S02]  /*02c0*/  USHF.L.U32 UR8, UR8, 0x1, URZ ;  /* 0x0000000108087899 */ /* 0x000fe4000800063f */
[----:B0-----:R-:W-:Y:S02]  /*02d0*/  ULEA UR10, UR10, UR4, 0x18 ;  /* 0x000000040a0a7291 */ /* 0x001fe4000f8ec03f */
[----:B------:R-:W-:-:S04]  /*02e0*/  UIADD3 UR4, -UR5, 0x100000, URZ ;  /* 0x0010000005047890 */ /* 0x000fc8000fffe13f */
[----:B------:R-:W-:Y:S02]  /*02f0*/  USHF.L.U32 UR5, UR4, 0xb, URZ ;  /* 0x0000000b04057899 */ /* 0x000fe4000800063f */
[----:B------:R-:W-:Y:S01]  /*0300*/  USHF.L.U32 UR4, UR4, 0x1, URZ ;  /* 0x0000000104047899 */ /* 0x000fe2000800063f */
[----:B------:R-:W0:Y:S11]  /*0310*/  FENCE.VIEW.ASYNC.S ;  /* 0x00000000000073c6 */ /* 0x000e360000000000 */
[----:B0-----:R0:W1:Y:S01]  /*0320*/  SYNCS.EXCH.64 URZ, [UR10], UR4 ;  /* 0x000000040a3f75b2 */ /* 0x0010620008000100 */
[----:B------:R0:W2:Y:S01]  /*0330*/  SYNCS.EXCH.64 URZ, [UR10+0x10], UR8 ;  /* 0x000010080a3f75b2 */ /* 0x0000a20008000100 */
[----:B------:R0:W3:Y:S01]  /*0340*/  SYNCS.EXCH.64 URZ, [UR10+0x8], UR4 ;  /* 0x000008040a3f75b2 */ /* 0x0000e20008000100 */
[----:B------:R0:W4:Y:S01]  /*0350*/  SYNCS.EXCH.64 URZ, [UR10+0x18], UR8 ;  /* 0x000018080a3f75b2 */ /* 0x0001220008000100 */
[----:B------:R-:W-:Y:S01]  /*0360*/  NOP ;  /* 0x0000000000007918 */ /* 0x000fe20000000000 */
.L_x_2:
[----:B------:R-:W-:Y:S01]  /*0370*/  SHF.R.S32.HI R2, RZ, 0x1f, R4 ;  /* 0x0000001fff027819 */ /* 0x000fe20000011404 */
[----:B------:R-:W5:Y:S01]  /*0380*/  SHFL.IDX PT, R0, R0, RZ, 0x1f ;  /* 0x00001fff00007589 */ /* 0x000f6200000e0000 */
[----:B0-----:R-:W0:Y:S01]  /*0390*/  S2UR UR10, SR_CTAID.X ;  /* 0x00000000000a79c3 */ /* 0x001e220000002500 */
[----:B------:R-:W-:Y:S02]  /*03a0*/  ELECT P0, URZ, PT ;  /* 0x00000000003f782f */ /* 0x000fe40003800000 */
[----:B------:R-:W-:Y:S01]  /*03b0*/  LEA.HI R2, R2, R4, RZ, 0x7 ;  /* 0x0000000402027211 */ /* 0x000fe200078f38ff */
[----:B------:R-:W-:Y:S01]  /*03c0*/  ULDC UR4, c[0x0][0x150] ;  /* 0x0000540000047ab9 */ /* 0x000fe20000000800 */
[----:B------:R-:W-:Y:S01]  /*03d0*/  SHF.R.S32.HI R6, RZ, 0x1f, R3 ;  /* 0x0000001fff067819 */ /* 0x000fe20000011403 */
[----:B------:R-:W-:Y:S01]  /*03e0*/  NOP ;  /* 0x0000000000007918 */ /* 0x000fe20000000000 */
[----:B------:R-:W-:Y:S01]  /*03f0*/  LOP3.LUT R2, R2, 0xffffff80, RZ, 0xc0, !PT ;  /* 0xffffff8002027812 */ /* 0x000fe200078ec0ff */
[----:B------:R-:W-:Y:S01]  /*0400*/  NOP ;  /* 0x0000000000007918 */ /* 0x000fe20000000000 */
[----:B------:R-:W-:Y:S01]  /*0410*/  LEA.HI R6, R6, R3, RZ, 0x2 ;  /* 0x0000000306067211 */ /* 0x000fe200078f10ff */
[----:B------:R-:W1:Y:S02]  /*0420*/  LDC R8, c[0x0][0x144] ;  /* 0x00005100ff087b82 */ /* 0x000e640000000800 */
[----:B------:R-:W-:Y:S01]  /*0430*/  IMAD.IADD R4, R4, 0x1, -R2 ;  /* 0x0000000104047824 */ /* 0x000fe200078e0a02 */
[----:B------:R-:W-:Y:S01]  /*0440*/  LOP3.LUT R6, R6, 0x3ffffffc, RZ, 0xc0, !PT ;  /* 0x3ffffffc06067812 */ /* 0x000fe200078ec0ff */
[----:B------:R-:W2:Y:S03]  /*0450*/  S2R R2, SR_CTAID.Y ;  /* 0x0000000000027919 */ /* 0x000ea60000002600 */
[----:B------:R-:W-:Y:S01]  /*0460*/  SHF.R.S32.HI R5, RZ, 0x1f, R4 ;  /* 0x0000001fff057819 */ /* 0x000fe20000011404 */
[----:B------:R-:W-:Y:S01]  /*0470*/  IMAD.IADD R6, R3, 0x1, -R6 ;  /* 0x0000000103067824 */ /* 0x000fe200078e0a06 */
[----:B------:R-:W3:Y:S02]  /*0480*/  LDC R13, c[0x0][0x148] ;  /* 0x00005200ff0d7b82 */ /* 0x000ee40000000800 */
[----:B------:R-:W-:-:S02]  /*0490*/  LEA.HI R5, R5, R4, RZ, 0x3 ;  /* 0x0000000405057211 */ /* 0x000fc400078f18ff */
[----:B-----5:R-:W-:Y:S02]  /*04a0*/  ISETP.NE.OR P0, PT, R0, RZ, !P0 ;  /* 0x000000ff0000720c */ /* 0x020fe40004705670 */
[--C-:B------:R-:W-:Y:S02]  /*04b0*/  SHF.R.S32.HI R0, RZ, 0x3, R5.reuse ;  /* 0x00000003ff007819 */ /* 0x100fe40000011405 */
[----:B------:R-:W-:Y:S02]  /*04c0*/  SHF.R.S32.HI R5, RZ, 0x1f, R5 ;  /* 0x0000001fff057819 */ /* 0x000fe40000011405 */
[----:B0-----:R-:W-:Y:S02]  /*04d0*/  I2FP.F32.U32 R7, UR10 ;  /* 0x0000000a00077c45 */ /* 0x001fe40008201000 */
[----:B------:R-:W-:-:S03]  /*04e0*/  LEA.HI R5, R5, R0, RZ, 0x2 ;  /* 0x0000000005057211 */ /* 0x000fc600078f10ff */
[----:B------:R-:W-:Y:S01]  /*04f0*/  FMUL R7, R7, UR4 ;  /* 0x0000000407077c20 */ /* 0x000fe20008400000 */
[----:B------:R-:W-:Y:S01]  /*0500*/  LOP3.LUT R5, R5, 0xfffffffc, RZ, 0xc0, !PT ;  /* 0xfffffffc05057812 */ /* 0x000fe200078ec0ff */
[----:B------:R-:W-:Y:S01]  /*0510*/  VOTEU.ALL UP0, P0 ;  /* 0x00000000003f7886 */ /* 0x000fe20000000000 */
[----:B------:R-:W-:Y:S01]  /*0520*/  ULDC UR4, c[0x0][0x154] ;  /* 0x0000550000047ab9 */ /* 0x000fe20000000800 */
[----:B------:R-:W-:Y:S02]  /*0530*/  VOTEU.ALL UP1, P0 ;  /* 0x00000000003f7886 */ /* 0x000fe40000020000 */
[----:B------:R-:W0:Y:S01]  /*0540*/  F2I.U32.TRUNC.NTZ R7, R7 ;  /* 0x0000000700077305 */ /* 0x000e22000020f000 */
[----:B------:R-:W-:Y:S01]  /*0550*/  IMAD.IADD R5, R0, 0x1, -R5 ;  /* 0x0000000100057824 */ /* 0x000fe200078e0a05 */
[----:B------:R-:W5:Y:S01]  /*0560*/  @!UP0 S2UR UR9, SR_CgaCtaId ;  /* 0x00000000000989c3 */ /* 0x000f620000008800 */
[----:B------:R-:W-:Y:S02]  /*0570*/  @!UP0 UMOV UR8, 0x400 ;  /* 0x0000040000088882 */ /* 0x000fe40000000000 */
[----:B------:R-:W-:Y:S01]  /*0580*/  IMAD R5, R6, 0x4, R5 ;  /* 0x0000000406057824 */ /* 0x000fe200078e0205 */
[----:B--2---:R-:W-:-:S04]  /*0590*/  I2FP.F32.U32 R6, R2 ;  /* 0x0000000200067245 */ /* 0x004fc80000201000 */
[----:B------:R-:W-:Y:S01]  /*05a0*/  LEA.HI R0, R5, R5, RZ, 0x1 ;  /* 0x0000000505007211 */ /* 0x000fe200078f08ff */
[----:B------:R-:W-:Y:S01]  /*05b0*/  FMUL R6, R6, UR4 ;  /* 0x0000000406067c20 */ /* 0x000fe20008400000 */
[----:B------:R-:W-:Y:S02]  /*05c0*/  UMOV UR4, 0x20 ;  /* 0x0000002000047882 */ /* 0x000fe40000000000 */
[----:B------:R-:W-:Y:S01]  /*05d0*/  LOP3.LUT R0, R0, 0xfffffffe, RZ, 0xc0, !PT ;  /* 0xfffffffe00007812 */ /* 0x000fe200078ec0ff */
[----:B0-----:R-:W-:Y:S01]  /*05e0*/  IMAD.MOV R11, RZ, RZ, -R7 ;  /* 0x000000ffff0b7224 */ /* 0x001fe200078e0a07 */
[----:B------:R-:W-:-:S04]  /*05f0*/  @!UP0 UIADD3 UR4, -UR4, 0x100000, URZ ;  /* 0x0010000004048890 */ /* 0x000fc8000fffe13f */
[----:B------:R-:W-:Y:S02]  /*0600*/  @!UP0 USHF.L.U32 UR5, UR4, 0xb, URZ ;  /* 0x0000000b04058899 */ /* 0x000fe4000800063f */
[----:B------:R-:W-:Y:S01]  /*0610*/  @!UP0 USHF.L.U32 UR4, UR4, 0x1, URZ ;  /* 0x0000000104048899 */ /* 0x000fe2000800063f */
[----:B------:R-:W0:Y:S01]  /*0620*/  F2I.U32.TRUNC.NTZ R6, R6 ;  /* 0x0000000600067305 */ /* 0x000e22000020f000 */
[----:B------:R-:W2:Y:S01]  /*0630*/  LDC R7, c[0x0][0x140] ;  /* 0x00005000ff077b82 */ /* 0x000ea20000000800 */
[----:B-1----:R-:W-:Y:S02]  /*0640*/  IMAD R11, R8, R11, UR10 ;  /* 0x0000000a080b7e24 */ /* 0x002fe4000f8e020b */
[----:B------:R-:W-:-:S05]  /*0650*/  IMAD.IADD R0, R5, 0x1, -R0 ;  /* 0x0000000105007824 */ /* 0x000fca00078e0a00 */
[----:B------:R-:W-:Y:S01]  /*0660*/  ISETP.NE.AND P2, PT, R0, R11, PT ;  /* 0x0000000b0000720c */ /* 0x000fe20003f45270 */
[C---:B------:R-:W-:Y:S01]  /*0670*/  IMAD.SHL.U32 R0, R5.reuse, 0x4, RZ ;  /* 0x0000000405007824 */ /* 0x040fe200078e00ff */
[----:B-----5:R-:W-:Y:S01]  /*0680*/  @!UP0 ULEA UR8, UR9, UR8, 0x18 ;  /* 0x0000000809088291 */ /* 0x020fe2000f8ec03f */
[----:B------:R-:W-:Y:S01]  /*0690*/  VOTEU.ALL UP0, P0 ;  /* 0x00000000003f7886 */ /* 0x000fe20000000000 */
[----:B------:R-:W-:Y:S01]  /*06a0*/  LOP3.LUT P0, RZ, R4, 0x7, RZ, 0xc0, !PT ;  /* 0x0000000704ff7812 */ /* 0x000fe2000780c0ff */
[----:B0-----:R-:W-:Y:S01]  /*06b0*/  IMAD.MOV R12, RZ, RZ, -R6 ;  /* 0x000000ffff0c7224 */ /* 0x001fe200078e0a06 */
[----:B------:R-:W-:-:S03]  /*06c0*/  LOP3.LUT R9, R5, 0xc, R0, 0x78, !PT ;  /* 0x0000000c05097812 */ /* 0x000fc600078e7800 */
[----:B---3--:R-:W-:Y:S01]  /*06d0*/  IMAD R5, R13, R12, R2 ;  /* 0x0000000c0d057224 */ /* 0x008fe200078e0202 */
[C---:B------:R-:W-:Y:S01]  /*06e0*/  ISETP.LT.U32.AND P0, PT, R9.reuse, 0x2, !P0 ;  /* 0x000000020900780c */ /* 0x040fe20004701070 */
[----:B------:R0:W-:Y:S02]  /*06f0*/  STL [R1+0x274], R9 ;  /* 0x0002740901007387 */ /* 0x0001e40000100800 */
[----:B------:R-:W-:Y:S02]  /*0700*/  @P2 LEA.HI R0, R9, R9, RZ, 0x1 ;  /* 0x0000000909002211 */ /* 0x000fe400078f08ff */
[----:B------:R-:W1:Y:S02]  /*0710*/  FENCE.VIEW.ASYNC.S ;  /* 0x00000000000073c6 */ /* 0x000e640000000000 */
[----:B-1----:R0:W1:Y:S01]  /*0720*/  @!UP0 SYNCS.EXCH.64 URZ, [UR8+0x30], UR4 ;  /* 0x00003004083f85b2 */ /* 0x0020620008000100 */
[----:B--2---:R-:W-:Y:S02]  /*0730*/  ISETP.EQ.U32.AND P4, PT, R7, 0x1, PT ;  /* 0x000000010700780c */ /* 0x004fe40003f82070 */
[----:B------:R-:W-:-:S04]  /*0740*/  @P2 SHF.R.S32.HI R0, RZ, 0x1, R0 ;  /* 0x00000001ff002819 */ /* 0x000fc80000011400 */
[----:B------:R-:W-:Y:S01]  /*0750*/  @P2 ISETP.NE.AND P3, PT, R0, R5, PT ;  /* 0x000000050000220c */ /* 0x000fe20003f65270 */
[----:B------:R-:W-:Y:S01]  /*0760*/  IMAD.MOV.U32 R0, RZ, RZ, 0x1 ;  /* 0x00000001ff007424 */ /* 0x000fe200078e00ff */
[----:B------:R-:W-:Y:S02]  /*0770*/  SEL R5, RZ, 0x1, !P0 ;  /* 0x00000001ff057807 */ /* 0x000fe40004000000 */
[----:B------:R-:W-:-:S04]  /*0780*/  @P2 SEL R0, RZ, 0x1, P3 ;  /* 0x00000001ff002807 */ /* 0x000fc80001800000 */
[----:B------:R-:W-:Y:S01]  /*0790*/  LOP3.LUT R0, R0, R5, RZ, 0xc0, !PT ;  /* 0x0000000500007212 */ /* 0x000fe200078ec0ff */
[----:B------:R0:W2:Y:S01]  /*07a0*/  @!UP1 SYNCS.EXCH.64 URZ, [UR8+0x38], UR4 ;  /* 0x00003804083f95b2 */ /* 0x0000a20008000100 */
[----:B------:R-:W-:-:S03]  /*07b0*/  NOP ;  /* 0x0000000000007918 */ /* 0x000fc60000000000 */
[----:B------:R0:W-:Y:S01]  /*07c0*/  STL [R1+0x270], R0 ;  /* 0x0002700001007387 */ /* 0x0001e20000100800 */
[----:B-1----:R-:W-:Y:S05]  /*07d0*/  @!P4 BRA `(.L_x_3) ;  /* 0x000000000008c947 */ /* 0x002fea0003800000 */
[----:B--2-4-:R-:W-:Y:S01]  /*07e0*/  UCGABAR_ARV ;  /* 0x00000000000079c7 */ /* 0x014fe20008000000 */
[----:B------:R-:W-:Y:S05]  /*07f0*/  BRA `(.L_x_4) ;  /* 0x0000000000047947 */ /* 0x000fea0003800000 */
.L_x_3:
[----:B--2-4-:R-:W-:Y:S01]  /*0800*/  NOP ;  /* 0x0000000000007918 */ /* 0x014fe20000000000 */
.L_x_4:
[----:B0-----:R-:W0:Y:S01]  /*0810*/  LDC R0, c[0x0][0x65c] ;  /* 0x00019700ff007b82 */ /* 0x001e220000000800 */
[----:B------:R-:W-:Y:S02]  /*0820*/  IMAD.U32 R4, RZ, RZ, UR10 ;  /* 0x0000000aff047e24 */ /* 0x000fe4000f8e00ff */
[----:B------:R-:W-:Y:S01]  /*0830*/  IMAD.MOV.U32 R5, RZ, RZ, RZ ;  /* 0x000000ffff057224 */ /* 0x000fe200078e00ff */
[----:B0-----:R-:W-:-:S13]  /*0840*/  ISETP.NE.AND P3, PT, R0, 0x1, PT ;  /* 0x000000010000780c */ /* 0x001fda0003f65270 */
[----:B------:R-:W0:Y:S01]  /*0850*/  @P3 LDC R7, c[0x0][0x10] ;  /* 0x00000400ff073b82 */ /* 0x000e220000000800 */
[----:B------:R-:W-:Y:S02]  /*0860*/  @P3 IMAD.MOV.U32 R3, RZ, RZ, RZ ;  /* 0x000000ffff033224 */ /* 0x000fe400078e00ff */
[----:B------:R-:W-:-:S05]  /*0870*/  @P3 IMAD.MOV.U32 R15, RZ, RZ, RZ ;  /* 0x000000ffff0f3224 */ /* 0x000fca00078e00ff */
[----:B------:R-:W1:Y:S01]  /*0880*/  @!P3 LDC R9, c[0x0][0xc] ;  /* 0x00000300ff09bb82 */ /* 0x000e620000000800 */
[----:B0-----:R-:W-:-:S04]  /*0890*/  @P3 IMAD.WIDE.U32 R6, R7, UR10, R2 ;  /* 0x0000000a07063c25 */ /* 0x001fc8000f8e0002 */
[----:B------:R-:W-:Y:S02]  /*08a0*/  @P3 IMAD.MOV.U32 R8, RZ, RZ, R6 ;  /* 0x000000ffff083224 */ /* 0x000fe400078e0006 */
[----:B------:R-:W-:Y:S02]  /*08b0*/  @P3 IMAD.IADD R16, R7, 0x1, R15 ;  /* 0x0000000107103824 */ /* 0x000fe400078e020f */
[----:B-1----:R-:W-:-:S04]  /*08c0*/  @!P3 IMAD.WIDE.U32 R4, R2, R9, R4 ;  /* 0x000000090204b225 */ /* 0x002fc800078e0004 */
[----:B------:R-:W-:Y:S02]  /*08d0*/  @!P3 IMAD.MOV.U32 R8, RZ, RZ, R4 ;  /* 0x000000ffff08b224 */ /* 0x000fe400078e0004 */
[----:B------:R-:W-:-:S03]  /*08e0*/  @!P3 IMAD.MOV.U32 R16, RZ, RZ, R5 ;  /* 0x000000ffff10b224 */ /* 0x000fc600078e0005 */
[----:B------:R0:W-:Y:S04]  /*08f0*/  STL [R1+0x27c], R8 ;  /* 0x00027c0801007387 */ /* 0x0001e80000100800 */
[----:B------:R0:W-:Y:S01]  /*0900*/  STL [R1+0x278], R16 ;  /* 0x0002781001007387 */ /* 0x0001e20000100800 */
[----:B------:R-:W-:Y:S05]  /*0910*/  @!P4 BRA `(.L_x_5) ;  /* 0x00000000000cc947 */ /* 0x000fea0003800000 */
[----:B------:R-:W-:Y:S01]  /*0920*/  UCGABAR_WAIT ;  /* 0x0000000000007dc7 */ /* 0x000fe20008000000 */
[----:B------:R-:W-:Y:S01]  /*0930*/  CCTL.IVALL ;  /* 0x00000000ff00798f */ /* 0x000fe20002000000 */
[----:B------:R-:W-:Y:S05]  /*0940*/  BRA `(.L_x_6) ;  /* 0x0000000000047947 */ /* 0x000fea0003800000 */
.L_x_5:
[----:B------:R-:W-:Y:S06]  /*0950*/  BAR.SYNC.DEFER_BLOCKING 0x0 ;  /* 0x0000000000007b1d */ /* 0x000fec0000010000 */
.L_x_6:
[----:B------:R-:W-:Y:S05]  /*0960*/  @!P1 BRA `(.L_x_7) ;  /* 0x0000018000649947 */ /* 0x000fea0003800000 */
[----:B------:R-:W-:-:S06]  /*0970*/  UISETP.GT.U32.AND UP0, UPT, UR11, 0x1, UPT ;  /* 0x000000010b00788c */ /* 0x000fcc000bf04070 */
[----:B------:R-:W-:-:S13]  /*0980*/  PLOP3.LUT P0, PT, PT, PT, UP0, 0x80, 0x0 ;  /* 0x000000000000781c */ /* 0x000fda0003f0f008 */
[----:B------:R-:W-:Y:S05]  /*0990*/  @P0 EXIT ;  /* 0x000000000000094d */ /* 0x000fea0003800000 */
[----:B------:R-:W-:Y:S01]  /*09a0*/  IMAD.MOV.U32 R5, RZ, RZ, -0x1 ;  /* 0xffffffffff057424 */ /* 0x000fe200078e00ff */
[----:B------:R-:W-:Y:S01]  /*09b0*/  ULDC.64 UR4, c[0x0][0x650] ;  /* 0x0001940000047ab9 */ /* 0x000fe20000000a00 */
[----:B------:R-:W-:Y:S01]  /*09c0*/  IMAD.MOV.U32 R4, RZ, RZ, -0x1 ;  /* 0xffffffffff047424 */ /* 0x000fe200078e00ff */
[----:B------:R-:W-:Y:S01]  /*09d0*/  ISETP.GE.U32.AND P0, PT, R8, UR4, PT ;  /* 0x0000000408007c0c */ /* 0x000fe2000bf06070 */
[----:B------:R-:W-:Y:S01]  /*09e0*/  UMOV UR19, 0xffffffff ;  /* 0xffffffff00137882 */ /* 0x000fe20000000000 */
[----:B------:R1:W-:Y:S01]  /*09f0*/  STL [R1+0x280], R5 ;  /* 0x0002800501007387 */ /* 0x0003e20000100800 */
[----:B------:R-:W-:Y:S02]  /*0a00*/  PRMT R0, RZ, 0x7610, R0 ;  /* 0x00007610ff007816 */ /* 0x000fe40000000000 */
[----:B------:R-:W-:Y:S01]  /*0a10*/  ISETP.GE.U32.AND.EX P0, PT, R16, UR5, PT, P0 ;  /* 0x0000000510007c0c */ /* 0x000fe2000bf06100 */
[----:B------:R1:W-:-:S12]  /*0a20*/  STL [R1+0x284], R4 ;  /* 0x0002840401007387 */ /* 0x0003d80000100800 */
[----:B-1----:R-:W-:Y:S05]  /*0a30*/  @P0 BRA `(.L_x_8) ;  /* 0x00000004003c0947 */ /* 0x002fea0003800000 */
[----:B------:R-:W-:Y:S01]  /*0a40*/  ULDC.64 UR14, c[0x0][0x628] ;  /* 0x00018a00000e7ab9 */ /* 0x000fe20000000a00 */
[----:B------:R-:W1:Y:S01]  /*0a50*/  LDC.64 R6, c[0x0][0x620] ;  /* 0x00018800ff067b82 */ /* 0x000e620000000a00 */
[----:B------:R-:W-:Y:S01]  /*0a60*/  ISETP.NE.U32.AND P0, PT, RZ, UR14, PT ;  /* 0x0000000eff007c0c */ /* 0x000fe2000bf05070 */
[----:B------:R-:W-:Y:S01]  /*0a70*/  ULDC UR13, c[0x0][0x630] ;  /* 0x00018c00000d7ab9 */ /* 0x000fe20000000800 */
[----:B------:R-:W-:Y:S02]  /*0a80*/  R2UR UR4, R8 ;  /* 0x00000000080472ca */ /* 0x000fe400000e0000 */
[----:B------:R-:W-:Y:S02]  /*0a90*/  ISETP.NE.AND.EX P0, PT, RZ, UR15, PT, P0 ;  /* 0x0000000fff007c0c */ /* 0x000fe4000bf05300 */
[----:B------:R-:W-:-:S11]  /*0aa0*/  R2UR UR5, R16 ;  /* 0x00000000100572ca */ /* 0x000fd600000e0000 */
[----:B------:R-:W-:Y:S05]  /*0ab0*/  @!P0 BRA `(.L_x_9) ;  /* 0x0000000000308947 */ /* 0x000fea0003800000 */
[----:B------:R-:W-:Y:S01]  /*0ac0*/  R2UR UR4, R8 ;  /* 0x00000000080472ca */ /* 0x000fe200000e0000 */
[----:B------:R-:W-:Y:S01]  /*0ad0*/  ULDC UR6, c[0x0][0x634] ;  /* 0x00018d0000067ab9 */ /* 0x000fe20000000800 */
[----:B------:R-:W-:-:S11]  /*0ae0*/  R2UR UR12, R16 ;  /* 0x00000000100c72ca */ /* 0x000fd600000e0000 */
[----:B------:R-:W-:-:S04]  /*0af0*/  UIADD3 UR6, UP0, UR4, UR6, URZ ;  /* 0x0000000604067290 */ /* 0x000fc8000ff1e03f */
[----:B------:R-:W-:-:S04]  /*0b00*/  UIADD3.X UR12, URZ, UR12, URZ, UP0, !UPT ;  /* 0x0000000c3f0c7290 */ /* 0x000fc800087fe43f */
[----:B------:R-:W-:-:S04]  /*0b10*/  UIMAD.WIDE.U32 UR4, UR12, UR14, URZ ;  /* 0x0000000e0c0472a5 */ /* 0x000fc8000f8e003f */
[----:B------:R-:W-:Y:S02]  /*0b20*/  UIMAD.WIDE.U32 UR8, UP0, UR6, UR15, UR4 ;  /* 0x0000000f060872a5 */ /* 0x000fe4000f800004 */
[----:B------:R-:W-:Y:S02]  /*0b30*/  UIMAD.WIDE.U32 UR4, UR6, UR14, URZ ;  /* 0x0000000e060472a5 */ /* 0x000fe4000f8e003f */
[----:B------:R-:W-:Y:S02]  /*0b40*/  UIADD3.X UR11, URZ, URZ, URZ, UP0, !UPT ;  /* 0x0000003f3f0b7290 */ /* 0x000fe400087fe43f */
[----:B------:R-:W-:Y:S01]  /*0b50*/  UIADD3 URZ, UP0, UR5, UR8, URZ ;  /* 0x00000008053f7290 */ /* 0x000fe2000ff1e03f */
[----:B------:R-:W-:-:S03]  /*0b60*/  UMOV UR10, UR9 ;  /* 0x00000009000a7c82 */ /* 0x000fc60008000000 */
[----:B------:R-:W-:-:S12]  /*0b70*/  UIMAD.WIDE.U32.X UR4, UR12, UR15, UR10, UP0 ;  /* 0x0000000f0c0472a5 */ /* 0x000fd800080e040a */
.L_x_9:
[----:B------:R-:W-:Y:S01]  /*0b80*/  USHF.R.U64 UR19, UR4, UR13, UR5 ;  /* 0x0000000d04137299 */ /* 0x000fe20008001205 */
[----:B------:R-:W2:Y:S01]  /*0b90*/  LDC.64 R20, c[0x0][0x640] ;  /* 0x00019000ff147b82 */ /* 0x000ea20000000a00 */
[----:B------:R-:W-:Y:S01]  /*0ba0*/  USHF.R.U32.HI UR4, URZ, UR13, UR5 ;  /* 0x0000000d3f047299 */ /* 0x000fe20008011605 */
[----:B------:R-:W-:Y:S02]  /*0bb0*/  IMAD.MOV.U32 R4, RZ, RZ, R8 ;  /* 0x000000ffff047224 */ /* 0x000fe400078e0008 */
[----:B------:R-:W-:Y:S01]  /*0bc0*/  IMAD R12, R13, R12, R2 ;  /* 0x0000000c0d0c7224 */ /* 0x000fe200078e0202 */
[----:B------:R-:W-:Y:S01]  /*0bd0*/  IADD3 R3, P0, RZ, -UR19, RZ ;  /* 0x80000013ff037c10 */ /* 0x000fe2000ff1e0ff */
[----:B------:R-:W-:Y:S02]  /*0be0*/  IMAD.MOV.U32 R13, RZ, RZ, 0x1 ;  /* 0x00000001ff0d7424 */ /* 0x000fe400078e00ff */
[----:B------:R-:W3:Y:S02]  /*0bf0*/  LDC R10, c[0x0][0x618] ;  /* 0x00018600ff0a7b82 */ /* 0x000ee40000000800 */
[----:B------:R-:W-:-:S04]  /*0c00*/  IMAD.X R5, RZ, RZ, ~UR4, P0 ;  /* 0x80000004ff057e24 */ /* 0x000fc800080e06ff */
[-C--:B-1----:R-:W-:Y:S02]  /*0c10*/  IMAD R0, R5, R6.reuse, RZ ;  /* 0x0000000605007224 */ /* 0x082fe400078e02ff */
[----:B------:R-:W1:Y:S01]  /*0c20*/  LDC R14, c[0x0][0x608] ;  /* 0x00018200ff0e7b82 */ /* 0x000e620000000800 */
[----:B------:R-:W-:Y:S02]  /*0c30*/  IMAD.MOV.U32 R5, RZ, RZ, R16 ;  /* 0x000000ffff057224 */ /* 0x000fe400078e0010 */
[----:B------:R-:W-:-:S05]  /*0c40*/  IMAD.WIDE.U32 R4, R3, R6, R4 ;  /* 0x0000000603047225 */ /* 0x000fca00078e0004 */
[----:B------:R-:W4:Y:S01]  /*0c50*/  LDC R18, c[0x0][0x658] ;  /* 0x00019600ff127b82 */ /* 0x000f220000000800 */
[----:B------:R-:W-:Y:S01]  /*0c60*/  IMAD R3, R3, R7, R0 ;  /* 0x0000000703037224 */ /* 0x000fe200078e0200 */
[----:B--2---:R-:W-:-:S03]  /*0c70*/  ISETP.NE.U32.AND P0, PT, R20, RZ, PT ;  /* 0x000000ff1400720c */ /* 0x004fc60003f05070 */
[----:B------:R-:W-:Y:S01]  /*0c80*/  IMAD.IADD R3, R5, 0x1, R3 ;  /* 0x0000000105037824 */ /* 0x000fe200078e0203 */
[----:B------:R-:W-:Y:S01]  /*0c90*/  ISETP.NE.AND.EX P0, PT, R21, RZ, PT, P0 ;  /* 0x000000ff1500720c */ /* 0x000fe20003f05300 */
[----:B------:R-:W-:Y:S01]  /*0ca0*/  IMAD.MOV.U32 R5, RZ, RZ, -0x1 ;  /* 0xffffffffff057424 */ /* 0x000fe200078e00ff */
[----:B0-----:R-:W0:Y:S02]  /*0cb0*/  LDC R16, c[0x0][0x600] ;  /* 0x00018000ff107b82 */ /* 0x001e240000000800 */
[-CC-:B---3--:R-:W-:Y:S02]  /*0cc0*/  SHF.R.U64 R8, R4, R10.reuse, R3.reuse ;  /* 0x0000000a04087219 */ /* 0x188fe40000001203 */
[----:B------:R-:W-:-:S04]  /*0cd0*/  SHF.R.U32.HI R3, RZ, R10, R3 ;  /* 0x0000000aff037219 */ /* 0x000fc80000011603 */
[----:B------:R-:W2:Y:S01]  /*0ce0*/  LDC R15, c[0x0][0x648] ;  /* 0x00019200ff0f7b82 */ /* 0x000ea20000000800 */
[-CC-:B-1----:R-:W-:Y:S02]  /*0cf0*/  SHF.R.U64 R23, R8, R14.reuse, R3.reuse ;  /* 0x0000000e08177219 */ /* 0x182fe40000001203 */
[----:B------:R-:W-:-:S05]  /*0d00*/  SHF.R.U32.HI R3, RZ, R14, R3 ;  /* 0x0000000eff037219 */ /* 0x000fca0000011603 */
[----:B------:R-:W1:Y:S01]  /*0d10*/  LDC R17, c[0x0][0x638] ;  /* 0x00018e00ff117b82 */ /* 0x000e620000000800 */
[-CC-:B----4-:R-:W-:Y:S02]  /*0d20*/  SHF.R.U64 R10, R23, R18.reuse, R3.reuse ;  /* 0x00000012170a7219 */ /* 0x190fe40000001203 */
[-C--:B------:R-:W-:Y:S02]  /*0d30*/  SHF.L.U32 R0, R5, R18.reuse, RZ ;  /* 0x0000001205007219 */ /* 0x080fe400000006ff */
[----:B------:R-:W-:Y:S01]  /*0d40*/  SHF.R.U32.HI R3, RZ, R18, R3 ;  /* 0x00000012ff037219 */ /* 0x000fe20000011603 */
[----:B------:R-:W-:Y:S01]  /*0d50*/  IMAD.MOV.U32 R2, RZ, RZ, R10 ;  /* 0x000000ffff027224 */ /* 0x000fe200078e000a */
[----:B------:R-:W-:Y:S01]  /*0d60*/  LOP3.LUT R0, RZ, R0, RZ, 0x33, !PT ;  /* 0x00000000ff007212 */ /* 0x000fe200078e33ff */
[----:B------:R-:W3:Y:S01]  /*0d70*/  LDC R19, c[0x0][0x610] ;  /* 0x00018400ff137b82 */ /* 0x000ee20000000800 */
[----:B------:R-:W-:Y:S05]  /*0d80*/  @!P0 BRA `(.L_x_10) ;  /* 0x0000000000288947 */ /* 0x000fea0003800000 */
[----:B------:R-:W4:Y:S02]  /*0d90*/  LDC R7, c[0x0][0x64c] ;  /* 0x00019300ff077b82 */ /* 0x000f240000000800 */
[----:B----4-:R-:W-:-:S05]  /*0da0*/  IADD3 R7, P0, R10, R7, RZ ;  /* 0x000000070a077210 */ /* 0x010fca0007f1e0ff */
[----:B------:R-:W-:-:S04]  /*0db0*/  IMAD.X R9, RZ, RZ, R3, P0 ;  /* 0x000000ffff097224 */ /* 0x000fc800000e0603 */
[----:B------:R-:W-:-:S04]  /*0dc0*/  IMAD.WIDE.U32 R2, R9, R20, RZ ;  /* 0x0000001409027225 */ /* 0x000fc800078e00ff */
[----:B------:R-:W-:-:S04]  /*0dd0*/  IMAD.WIDE.U32 R4, P0, R7, R21, R2 ;  /* 0x0000001507047225 */ /* 0x000fc80007800002 */
[----:B------:R-:W-:-:S04]  /*0de0*/  IMAD.WIDE.U32 R2, R7, R20, RZ ;  /* 0x0000001407027225 */ /* 0x000fc800078e00ff */
[----:B------:R-:W-:Y:S01]  /*0df0*/  IMAD.X R7, RZ, RZ, RZ, P0 ;  /* 0x000000ffff077224 */ /* 0x000fe200000e06ff */
[----:B------:R-:W-:Y:S01]  /*0e00*/  IADD3 RZ, P0, R3, R4, RZ ;  /* 0x0000000403ff7210 */ /* 0x000fe20007f1e0ff */
[----:B------:R-:W-:-:S04]  /*0e10*/  IMAD.MOV.U32 R6, RZ, RZ, R5 ;  /* 0x000000ffff067224 */ /* 0x000fc800078e0005 */
[----:B------:R-:W-:-:S08]  /*0e20*/  IMAD.WIDE.U32.X R2, R9, R21, R6, P0 ;  /* 0x0000001509027225 */ /* 0x000fd000000e0406 */
.L_x_10:
[----:B--2---:R-:W-:Y:S01]  /*0e30*/  SHF.R.U64 R4, R2, R15, R3 ;  /* 0x0000000f02047219 */ /* 0x004fe20000001203 */
[----:B0-----:R-:W-:Y:S01]  /*0e40*/  VIADD R5, R16, 0xffffffff ;  /* 0xffffffff10057836 */ /* 0x001fe20000000000 */
[----:B------:R-:W-:Y:S02]  /*0e50*/  SHF.L.U32 R2, R13, R18, RZ ;  /* 0x000000120d027219 */ /* 0x000fe400000006ff */
[----:B------:R-:W-:Y:S01]  /*0e60*/  LOP3.LUT R3, R23, R0, RZ, 0xc0, !PT ;  /* 0x0000000017037212 */ /* 0x000fe200078ec0ff */
[----:B------:R-:W-:Y:S01]  /*0e70*/  IMAD.MOV R6, RZ, RZ, -R4 ;  /* 0x000000ffff067224 */ /* 0x000fe200078e0a04 */
[----:B------:R-:W-:Y:S02]  /*0e80*/  SEL R0, R11, R12, !P3 ;  /* 0x0000000c0b007207 */ /* 0x000fe40005800000 */
[----:B------:R-:W-:Y:S01]  /*0e90*/  LOP3.LUT R5, R8, R5, RZ, 0xc0, !PT ;  /* 0x0000000508057212 */ /* 0x000fe200078ec0ff */
[----:B------:R-:W-:Y:S02]  /*0ea0*/  IMAD R7, R2, R4, R3 ;  /* 0x0000000402077224 */ /* 0x000fe400078e0203 */
[----:B-1----:R-:W-:-:S02]  /*0eb0*/  IMAD R3, R6, R17, R10 ;  /* 0x0000001106037224 */ /* 0x002fc400078e020a */
[----:B---3--:R-:W-:Y:S02]  /*0ec0*/  IMAD R2, R7, R19, R0 ;  /* 0x0000001307027224 */ /* 0x008fe400078e0200 */
[----:B------:R-:W-:Y:S02]  /*0ed0*/  IMAD R3, R3, R16, R5 ;  /* 0x0000001003037224 */ /* 0x000fe400078e0205 */
[----:B------:R-:W-:-:S03]  /*0ee0*/  IMAD.MOV.U32 R0, RZ, RZ, 0x1 ;  /* 0x00000001ff007424 */ /* 0x000fc600078e00ff */
[----:B------:R-:W-:Y:S02]  /*0ef0*/  SEL R4, R3, R2, !P3 ;  /* 0x0000000203047207 */ /* 0x000fe40005800000 */
[----:B------:R-:W-:-:S03]  /*0f00*/  SEL R2, R2, R3, !P3 ;  /* 0x0000000302027207 */ /* 0x000fc60005800000 */
[----:B------:R1:W-:Y:S04]  /*0f10*/  STL [R1+0x284], R4 ;  /* 0x0002840401007387 */ /* 0x0003e80000100800 */
[----:B------:R1:W-:Y:S02]  /*0f20*/  STL [R1+0x280], R2 ;  /* 0x0002800201007387 */ /* 0x0003e40000100800 */
.L_x_8:
[----:B------:R-:W-:-:S08]  /*0f30*/  NOP ;  /* 0x0000000000007918 */ /* 0x000fd00000000000 */
[----:B------:R-:W2:Y:S02]  /*0f40*/  USETMAXREG.TRY_ALLOC.CTAPOOL UP0, 0xe8 ;  /* 0x000000e8000079c8 */ /* 0x000ea40008000600 */
[----:B--2---:R-:W-:-:S13]  /*0f50*/  PLOP3.LUT P0, PT, PT, PT, UP0, 0x80, 0x0 ;  /* 0x000000000000781c */ /* 0x004fda0003f0f008 */
[----:B------:R-:W-:Y:S05]  /*0f60*/  @!P0 BRA `(.L_x_8) ;  /* 0xfffffffc00f08947 */ /* 0x000fea000383ffff */
[----:B------:R-:W-:Y:S01]  /*0f70*/  ULDC.64 UR4, c[0x0][0x598] ;  /* 0x0001660000047ab9 */ /* 0x000fe20000000a00 */
[----:B------:R-:W-:Y:S01]  /*0f80*/  ULDC.64 UR26, c[0x0][0x208] ;  /* 0x00008200001a7ab9 */ /* 0x000fe20000000a00 */
[----:B------:R-:W-:-:S04]  /*0f90*/  ISETP.NE.U32.AND P0, PT, RZ, UR4, PT ;  /* 0x00000004ff007c0c */ /* 0x000fc8000bf05070 */
[----:B------:R-:W-:-:S13]  /*0fa0*/  ISETP.NE.AND.EX P0, PT, RZ, UR5, PT, P0 ;  /* 0x00000005ff007c0c */ /* 0x000fda000bf05300 */
[----:B------:R-:W-:Y:S05]  /*0fb0*/  @!P0 BRA `(.L_x_11) ;  /* 0x0000000000208947 */ /* 0x000fea0003800000 */
[----:B-1----:R-:W1:Y:S02]  /*0fc0*/  LDC.64 R2, c[0x0][0x598] ;  /* 0x00016600ff027b82 */ /* 0x002e640000000a00 */
[----:B-1----:R-:W2:Y:S02]  /*0fd0*/  LDG.E.64 R2, desc[UR26][R2.64] ;  /* 0x0000001a02027981 */ /* 0x002ea4000c1e1b00 */
[----:B--2---:R-:W-:-:S04]  /*0fe0*/  ISETP.NE.U32.AND P0, PT, R2, RZ, PT ;  /* 0x000000ff0200720c */ /* 0x004fc80003f05070 */
[----:B------:R-:W-:-:S13]  /*0ff0*/  ISETP.NE.AND.EX P0, PT, R3, RZ, PT, P0 ;  /* 0x000000ff0300720c */ /* 0x000fda0003f05300 */
[----:B------:R-:W-:Y:S05]  /*1000*/  @!P0 BRA `(.L_x_11) ;  /* 0x00000000000c8947 */ /* 0x000fea0003800000 */
[----:B------:R-:W2:Y:S02]  /*1010*/  LD.E R2, desc[UR26][R2.64] ;  /* 0x0000001a02027980 */ /* 0x000ea4000c101900 */
[----:B--2---:R-:W-:Y:S01]  /*1020*/  R2UR UR18, R2 ;  /* 0x00000000021272ca */ /* 0x004fe200000e0000 */
[----:B------:R-:W-:-:S14]  /*1030*/  BRA `(.L_x_12) ;  /* 0x0000000000247947 */ /* 0x000fdc0003800000 */
.L_x_11:
[----:B------:R-:W-:Y:S02]  /*1040*/  ULDC.64 UR4, c[0x0][0x588] ;  /* 0x0001620000047ab9 */ /* 0x000fe40000000a00 */
[----:B------:R-:W-:-:S04]  /*1050*/  ISETP.NE.U32.AND P0, PT, RZ, UR4, PT ;  /* 0x00000004ff007c0c */ /* 0x000fc8000bf05070 */
[----:B------:R-:W-:-:S13]  /*1060*/  ISETP.NE.AND.EX P0, PT, RZ, UR5, PT, P0 ;  /* 0x00000005ff007c0c */ /* 0x000fda000bf05300 */
[----:B------:R-:W-:Y:S05]  /*1070*/  @!P0 BRA `(.L_x_13) ;  /* 0x0000000000108947 */ /* 0x000fea0003800000 */
[----:B-1----:R-:W1:Y:S02]  /*1080*/  LDC.64 R2, c[0x0][0x588] ;  /* 0x00016200ff027b82 */ /* 0x002e640000000a00 */
[----:B-1----:R-:W2:Y:S02]  /*1090*/  LDG.E R2, desc[UR26][R2.64] ;  /* 0x0000001a02027981 */ /* 0x002ea4000c1e1900 */
[----:B--2---:R-:W-:Y:S01]  /*10a0*/  R2UR UR18, R2 ;  /* 0x00000000021272ca */ /* 0x004fe200000e0000 */
[----:B------:R-:W-:-:S14]  /*10b0*/  BRA `(.L_x_12) ;  /* 0x0000000000047947 */ /* 0x000fdc0003800000 */
.L_x_13:
[----:B------:R-:W-:-:S05]  /*10c0*/  ULDC UR18, c[0x0][0x580] ;  /* 0x0001600000127ab9 */ /* 0x000fca0000000800 */
.L_x_12:
[----:B------:R-:W-:Y:S02]  /*10d0*/  ULDC.64 UR4, c[0x0][0x5a0] ;  /* 0x0001680000047ab9 */ /* 0x000fe40000000a00 */
        /* <DEDUP_REMOVED lines=11> */
.L_x_14:
        /* <DEDUP_REMOVED lines=8> */
.L_x_16:
[----:B------:R-:W-:-:S05]  /*1210*/  ULDC UR17, c[0x0][0x584] ;  /* 0x0001610000117ab9 */ /* 0x000fca0000000800 */
.L_x_15:
[----:B------:R-:W-:-:S13]  /*1220*/  LOP3.LUT P0, RZ, R0, 0xff, RZ, 0xc0, !PT ;  /* 0x000000ff00ff7812 */ /* 0x000fda000780c0ff */
[----:B------:R-:W-:Y:S05]  /*1230*/  @!P0 EXIT ;  /* 0x000000000000894d */ /* 0x000fea0003800000 */
[----:B------:R-:W-:Y:S01]  /*1240*/  ULDC UR4, c[0x0][0x28c] ;  /* 0x0000a30000047ab9 */ /* 0x000fe20000000800 */
[----:B------:R-:W-:Y:S02]  /*1250*/  ULOP3.LUT UR8, UR7, 0x1, URZ, 0xfc, !UPT ;  /* 0x0000000107087892 */ /* 0x000fe4000f8efc3f */
[----:B------:R-:W-:-:S04]  /*1260*/  UIADD3 UR4, UR4, 0xff, URZ ;  /* 0x000000ff04047890 */ /* 0x000fc8000fffe03f */
[----:B------:R-:W-:-:S04]  /*1270*/  USHF.R.S32.HI UR5, URZ, 0x1f, UR4 ;  /* 0x0000001f3f057899 */ /* 0x000fc80008011404 */
[----:B------:R-:W-:-:S03]  /*1280*/  ULEA.HI UR5, UR5, UR4, URZ, 0x8 ;  /* 0x0000000405057291 */ /* 0x000fc6000f8f403f */
[----:B------:R-:W-:Y:S01]  /*1290*/  UMOV UR4, URZ ;  /* 0x0000003f00047c82 */ /* 0x000fe20008000000 */
[----:B------:R-:W-:-:S03]  /*12a0*/  USHF.R.S32.HI UR9, URZ, 0x8, UR5 ;  /* 0x000000083f097899 */ /* 0x000fc60008011405 */
[----:B------:R-:W-:-:S09]  /*12b0*/  UMOV UR5, URZ ;  /* 0x0000003f00057c82 */ /* 0x000fd20008000000 */
.L_x_425:
[----:B------:R-:W-:Y:S01]  /*12c0*/  STL [R1+0x26c], RZ ;  /* 0x00026cff01007387 */ /* 0x000fe20000100800 */
[----:B--2---:R-:W2:Y:S01]  /*12d0*/  S2UR UR14, SR_CgaCtaId ;  /* 0x00000000000e79c3 */ /* 0x004ea20000008800 */
[----:B------:R-:W-:Y:S01]  /*12e0*/  UMOV UR13, 0x400 ;  /* 0x00000400000d7882 */ /* 0x000fe20000000000 */
[----:B------:R-:W-:Y:S01]  /*12f0*/  UMOV UR6, URZ ;  /* 0x0000003f00067c82 */ /* 0x000fe20008000000 */
[----:B------:R-:W-:Y:S01]  /*1300*/  STL [R1+0x268], RZ ;  /* 0x000268ff01007387 */ /* 0x000fe20000100800 */
[----:B------:R-:W-:Y:S01]  /*1310*/  UMOV UR20, URZ ;  /* 0x0000003f00147c82 */ /* 0x000fe20008000000 */
[----:B------:R-:W-:Y:S01]  /*1320*/  UMOV UR21, URZ ;  /* 0x0000003f00157c82 */ /* 0x000fe20008000000 */
[----:B------:R-:W-:Y:S01]  /*1330*/  UMOV UR12, UR5 ;  /* 0x00000005000c7c82 */ /* 0x000fe20008000000 */
[----:B------:R-:W-:Y:S01]  /*1340*/  STL [R1+0x264], RZ ;  /* 0x000264ff01007387 */ /* 0x000fe20000100800 */
[----:B01----:R-:W1:Y:S01]  /*1350*/  LDC R2, c[0x0][0x28c] ;  /* 0x0000a300ff027b82 */ /* 0x003e620000000800 */
[----:B------:R-:W-:Y:S01]  /*1360*/  UMOV UR15, UR4 ;  /* 0x00000004000f7c82 */ /* 0x000fe20008000000 */
[----:B------:R-:W-:Y:S01]  /*1370*/  CS2R R4, SRZ ;  /* 0x0000000000047805 */ /* 0x000fe2000001ff00 */
[----:B------:R-:W-:Y:S01]  /*1380*/  STL [R1+0x260], RZ ;  /* 0x000260ff01007387 */ /* 0x000fe20000100800 */
[----:B------:R-:W-:-:S02]  /*1390*/  CS2R R6, SRZ ;  /* 0x0000000000067805 */ /* 0x000fc4000001ff00 */
[----:B0-----:R-:W-:Y:S02]  /*13a0*/  CS2R R8, SRZ ;  /* 0x0000000000087805 */ /* 0x001fe4000001ff00 */
[----:B------:R-:W-:Y:S01]  /*13b0*/  CS2R R10, SRZ ;  /* 0x00000000000a7805 */ /* 0x000fe2000001ff00 */
[----:B------:R-:W-:Y:S01]  /*13c0*/  STL [R1+0x25c], RZ ;  /* 0x00025cff01007387 */ /* 0x000fe20000100800 */
[----:B------:R-:W-:Y:S02]  /*13d0*/  CS2R R12, SRZ ;  /* 0x00000000000c7805 */ /* 0x000fe4000001ff00 */
[----:B------:R-:W-:Y:S02]  /*13e0*/  CS2R R14, SRZ ;  /* 0x00000000000e7805 */ /* 0x000fe4000001ff00 */
[----:B------:R-:W-:Y:S01]  /*13f0*/  CS2R R16, SRZ ;  /* 0x0000000000107805 */ /* 0x000fe2000001ff00 */
[----:B------:R-:W-:Y:S01]  /*1400*/  STL [R1+0x258], RZ ;  /* 0x000258ff01007387 */ /* 0x000fe20000100800 */
[----:B------:R-:W-:-:S02]  /*1410*/  CS2R R18, SRZ ;  /* 0x0000000000127805 */ /* 0x000fc4000001ff00 */
[----:B------:R-:W-:Y:S02]  /*1420*/  CS2R R20, SRZ ;  /* 0x0000000000147805 */ /* 0x000fe4000001ff00 */
[----:B------:R-:W-:Y:S01]  /*1430*/  CS2R R22, SRZ ;  /* 0x0000000000167805 */ /* 0x000fe2000001ff00 */
[----:B------:R-:W-:Y:S01]  /*1440*/  STL [R1+0x254], RZ ;  /* 0x000254ff01007387 */ /* 0x000fe20000100800 */
[----:B--2---:R-:W-:Y:S01]  /*1450*/  ULEA UR13, UR14, UR13, 0x18 ;  /* 0x0000000d0e0d7291 */ /* 0x004fe2000f8ec03f */
[----:B------:R-:W-:Y:S02]  /*1460*/  CS2R R216, SRZ ;  /* 0x0000000000d87805 */ /* 0x000fe4000001ff00 */
[----:B------:R-:W-:Y:S01]  /*1470*/  CS2R R218, SRZ ;  /* 0x0000000000da7805 */ /* 0x000fe2000001ff00 */
[----:B------:R-:W-:Y:S01]  /*1480*/  STL [R1+0x250], RZ ;  /* 0x000250ff01007387 */ /* 0x000fe20000100800 */
[----:B------:R-:W-:Y:S02]  /*1490*/  CS2R R220, SRZ ;  /* 0x0000000000dc7805 */ /* 0x000fe4000001ff00 */
[----:B------:R-:W-:-:S02]  /*14a0*/  CS2R R222, SRZ ;  /* 0x0000000000de7805 */ /* 0x000fc4000001ff00 */
[----:B------:R-:W-:Y:S01]  /*14b0*/  CS2R R224, SRZ ;  /* 0x0000000000e07805 */ /* 0x000fe2000001ff00 */
[----:B------:R-:W-:Y:S01]  /*14c0*/  STL [R1+0x24c], RZ ;  /* 0x00024cff01007387 */ /* 0x000fe20000100800 */
[----:B-1----:R-:W-:Y:S02]  /*14d0*/  ISETP.GE.AND P0, PT, R2, 0x1, PT ;  /* 0x000000010200780c */ /* 0x002fe40003f06270 */
[----:B------:R-:W-:Y:S02]  /*14e0*/  CS2R R2, SRZ ;  /* 0x0000000000027805 */ /* 0x000fe4000001ff00 */
[----:B------:R-:W-:Y:S01]  /*14f0*/  CS2R R226, SRZ ;  /* 0x0000000000e27805 */ /* 0x000fe2000001ff00 */
[----:B------:R-:W-:Y:S01]  /*1500*/  STL [R1+0x248], RZ ;  /* 0x000248ff01007387 */ /* 0x000fe20000100800 */
[----:B------:R-:W-:Y:S01]  /*1510*/  IMAD.MOV.U32 R228, RZ, RZ, RZ ;  /* 0x000000ffffe47224 */ /* 0x000fe200078e00ff */
[----:B------:R-:W-:Y:S02]  /*1520*/  CS2R R120, SRZ ;  /* 0x0000000000787805 */ /* 0x000fe4000001ff00 */
[----:B------:R-:W-:Y:S01]  /*1530*/  CS2R R122, SRZ ;  /* 0x00000000007a7805 */ /* 0x000fe2000001ff00 */
[----:B------:R-:W-:Y:S01]  /*1540*/  STL [R1+0x244], RZ ;  /* 0x000244ff01007387 */ /* 0x000fe20000100800 */
[----:B------:R-:W-:-:S02]  /*1550*/  CS2R R124, SRZ ;  /* 0x00000000007c7805 */ /* 0x000fc4000001ff00 */
[----:B------:R-:W-:Y:S02]  /*1560*/  CS2R R126, SRZ ;  /* 0x00000000007e7805 */ /* 0x000fe4000001ff00 */
        /* <DEDUP_REMOVED lines=122> */
[----:B------:R-:W-:-:S03]  /*1d10*/  CS2R R118, SRZ ;  /* 0x0000000000767805 */ /* 0x000fc6000001ff00 */
[----:B------:R-:W-:Y:S04]  /*1d20*/  STL [R1+0x1c4], RZ ;  /* 0x0001c4ff01007387 */ /* 0x000fe80000100800 */
        /* <DEDUP_REMOVED lines=25> */
[----:B------:R-:W-:Y:S01]  /*1ec0*/  STL [R1+0x15c], RZ ;  /* 0x00015cff01007387 */ /* 0x000fe20000100800 */
[----:B------:R-:W0:Y:S03]  /*1ed0*/  S2R R0, SR_TID.X ;  /* 0x0000000000007919 */ /* 0x000e260000002100 */
        /* <DEDUP_REMOVED lines=8> */
[----:B0-----:R-:W-:-:S03]  /*1f60*/  LOP3.LUT R0, R0, 0x80, RZ, 0xc0, !PT ;  /* 0x0000008000007812 */ /* 0x001fc600078ec0ff */
[----:B------:R-:W-:Y:S01]  /*1f70*/  STL [R1+0x138], RZ ;  /* 0x000138ff01007387 */ /* 0x000fe20000100800 */
[----:B------:R-:W-:-:S03]  /*1f80*/  SHF.R.U32.HI R0, RZ, 0x7, R0 ;  /* 0x00000007ff007819 */ /* 0x000fc60000011600 */
        /* <DEDUP_REMOVED lines=33> */
[----:B------:R-:W0:Y:S04]  /*21a0*/  SHFL.IDX PT, R0, R0, RZ, 0x1f ;  /* 0x00001fff00007589 */ /* 0x000e2800000e0000 */
[----:B------:R1:W-:Y:S04]  /*21b0*/  STL [R1+0xb0], RZ ;  /* 0x0000b0ff01007387 */ /* 0x0003e80000100800 */
[----:B------:R1:W-:Y:S04]  /*21c0*/  STL [R1+0xac], RZ ;  /* 0x0000acff01007387 */ /* 0x0003e80000100800 */
[----:B------:R1:W-:Y:S04]  /*21d0*/  STL [R1+0xa8], RZ ;  /* 0x0000a8ff01007387 */ /* 0x0003e80000100800 */
[----:B------:R1:W-:Y:S04]  /*21e0*/  STL [R1+0xa4], RZ ;  /* 0x0000a4ff01007387 */ /* 0x0003e80000100800 */
[----:B------:R1:W-:Y:S04]  /*21f0*/  STL [R1+0xa0], RZ ;  /* 0x0000a0ff01007387 */ /* 0x0003e80000100800 */
[----:B------:R1:W-:Y:S01]  /*2200*/  STL [R1+0x9c], RZ ;  /* 0x00009cff01007387 */ /* 0x0003e20000100800 */
[----:B0-----:R-:W-:Y:S01]  /*2210*/  R2UR UR10, R0 ;  /* 0x00000000000a72ca */ /* 0x001fe200000e0000 */
[----:B------:R-:W-:-:S02]  /*2220*/  IMAD.MOV.U32 R0, RZ, RZ, RZ ;  /* 0x000000ffff007224 */ /* 0x000fc400078e00ff */
[----:B------:R1:W-:Y:S04]  /*2230*/  STL [R1+0x98], RZ ;  /* 0x000098ff01007387 */ /* 0x0003e80000100800 */
[----:B------:R1:W-:Y:S04]  /*2240*/  STL [R1+0x94], RZ ;  /* 0x000094ff01007387 */ /* 0x0003e80000100800 */
[----:B------:R1:W-:Y:S02]  /*2250*/  STL [R1+0x90], RZ ;  /* 0x000090ff01007387 */ /* 0x0003e40000100800 */
[----:B------:R-:W-:-:S02]  /*2260*/  ULEA.HI UR11, UR10, UR10, URZ, 0x1 ;  /* 0x0000000a0a0b7291 */ /* 0x000fc4000f8f083f */
[----:B------:R1:W-:Y:S02]  /*2270*/  STL [R1+0x8c], RZ ;  /* 0x00008cff01007387 */ /* 0x0003e40000100800 */
[----:B------:R-:W-:Y:S02]  /*2280*/  ULOP3.LUT UR11, UR11, 0x7fffe, URZ, 0xc0, !UPT ;  /* 0x0007fffe0b0b7892 */ /* 0x000fe4000f8ec03f */
[----:B------:R1:W-:Y:S02]  /*2290*/  STL [R1+0x88], RZ ;  /* 0x000088ff01007387 */ /* 0x0003e40000100800 */
[----:B------:R-:W-:Y:S02]  /*22a0*/  UIADD3 UR11, UR10, -UR11, URZ ;  /* 0x8000000b0a0b7290 */ /* 0x000fe4000fffe03f */
[----:B------:R1:W-:Y:S02]  /*22b0*/  STL [R1+0x84], RZ ;  /* 0x000084ff01007387 */ /* 0x0003e40000100800 */
[----:B------:R-:W-:-:S02]  /*22c0*/  ULEA UR11, UR11, UR13, 0xd ;  /* 0x0000000d0b0b7291 */ /* 0x000fc4000f8e683f */
[----:B------:R1:W-:Y:S02]  /*22d0*/  STL [R1+0x80], RZ ;  /* 0x000080ff01007387 */ /* 0x0003e40000100800 */
[----:B------:R-:W-:Y:S02]  /*22e0*/  UIADD3 UR11, UR11, 0x100, URZ ;  /* 0x000001000b0b7890 */ /* 0x000fe4000fffe03f */
[----:B------:R1:W-:Y:S02]  /*22f0*/  STL [R1+0x7c], RZ ;  /* 0x00007cff01007387 */ /* 0x0003e40000100800 */
[----:B------:R-:W-:Y:S02]  /*2300*/  USHF.R.U32.HI UR11, URZ, 0x4, UR11 ;  /* 0x000000043f0b7899 */ /* 0x000fe4000801160b */
[----:B------:R1:W-:Y:S02]  /*2310*/  STL [R1+0x78], RZ ;  /* 0x000078ff01007387 */ /* 0x0003e40000100800 */
[----:B------:R-:W-:-:S02]  /*2320*/  ULOP3.LUT UR14, UR11, 0x3fff, URZ, 0xc0, !UPT ;  /* 0x00003fff0b0e7892 */ /* 0x000fc4000f8ec03f */
[----:B------:R1:W-:Y:S04]  /*2330*/  STL [R1+0x74], RZ ;  /* 0x000074ff01007387 */ /* 0x0003e80000100800 */
        /* <DEDUP_REMOVED lines=28> */
[----:B------:R1:W-:Y:S01]  /*2500*/  STL [R1], RZ ;  /* 0x000000ff01007387 */ /* 0x0003e20000100800 */
[----:B------:R-:W-:Y:S05]  /*2510*/  @!P0 BRA `(.L_x_17) ;  /* 0x0000002400c88947 */ /* 0x000fea0003800000 */
[----:B------:R-:W-:-:S06]  /*2520*/  UISETP.NE.AND UP0, UPT, UR8, 0x3, UPT ;  /* 0x000000030800788c */ /* 0x000fcc000bf05270 */
[----:B------:R-:W-:-:S13]  /*2530*/  PLOP3.LUT P1, PT, PT, PT, UP0, 0x80, 0x0 ;  /* 0x000000000000781c */ /* 0x000fda0003f2f008 */
[----:B------:R-:W-:Y:S05]  /*2540*/  @!P1 BRA `(.L_x_18) ;  /* 0x0000000000049947 */ /* 0x000fea0003800000 */
[----:B------:R-:W-:Y:S01]  /*2550*/  BPT.TRAP 0x1 ;  /* 0x000000040000795c */ /* 0x000fe20000300000 */
.L_x_18:
[----:B------:R-:W-:Y:S01]  /*2560*/  ULEA UR6, UR5, UR13, 0x3 ;  /* 0x0000000d05067291 */ /* 0x000fe2000f8e183f */
[----:B------:R-:W-:-:S05]  /*2570*/  IMAD.U32 R0, RZ, RZ, UR4 ;  /* 0x00000004ff007e24 */ /* 0x000fca000f8e00ff */
[----:B------:R-:W-:-:S04]  /*2580*/  SHF.L.U32 R0, R0, 0x1f, RZ ;  /* 0x0000001f00007819 */ /* 0x000fc800000006ff */
[----:B------:R0:W2:Y:S01]  /*2590*/  SYNCS.PHASECHK.TRANS64.TRYWAIT P0, [UR6], R0 ;  /* 0x00000000ff0075a7 */ /* 0x0000a20008000146 */
[----:B------:R-:W-:Y:S05]  /*25a0*/  @!P1 BRA `(.L_x_19) ;  /* 0x0000000000049947 */ /* 0x000fea0003800000 */
[----:B------:R-:W-:Y:S01]  /*25b0*/  BPT.TRAP 0x1 ;  /* 0x000000040000795c */ /* 0x000fe20000300000 */
.L_x_19:
[----:B--2---:R-:W-:Y:S05]  /*25c0*/  @P0 BRA `(.L_x_20) ;  /* 0x0000000000080947 */ /* 0x004fea0003800000 */
[----:B------:R-:W2:Y:S02]  /*25d0*/  SYNCS.PHASECHK.TRANS64.TRYWAIT P0, [UR6], R0 ;  /* 0x00000000ff0075a7 */ /* 0x000ea40008000146 */
[----:B--2---:R-:W-:Y:S05]  /*25e0*/  @!P0 BRA `(.L_x_21) ;  /* 0x0000017800bc8947 */ /* 0x004fea0003800000 */
.L_x_20:
[----:B------:R-:W-:Y:S01]  /*25f0*/  UIADD3 UR6, UR13, 0x20100, URZ ;  /* 0x000201000d067890 */ /* 0x000fe2000fffe03f */
[----:B------:R-:W-:Y:S01]  /*2600*/  WARPGROUP.ARRIVE ;  /* 0x00000000000079c5 */ /* 0x000fe20000000000 */
[----:B------:R-:W-:Y:S01]  /*2610*/  ULOP3.LUT UR10, UR14, 0x10000, URZ, 0xfc, !UPT ;  /* 0x000100000e0a7892 */ /* 0x000fe2000f8efc3f */
[----:B------:R3:W-:Y:S01]  /*2620*/  STL [R1+0x26c], RZ ;  /* 0x00026cff01007387 */ /* 0x0007e20000100800 */
[----:B------:R-:W-:Y:S01]  /*2630*/  USHF.R.U32.HI UR6, URZ, 0x4, UR6 ;  /* 0x000000043f067899 */ /* 0x000fe20008011606 */
[----:B0-2---:R-:W-:Y:S01]  /*2640*/  IMAD.MOV.U32 R0, RZ, RZ, RZ ;  /* 0x000000ffff007224 */ /* 0x005fe200078e00ff */
[----:B------:R-:W-:Y:S01]  /*2650*/  ULEA UR10, UR5, UR10, 0xc ;  /* 0x0000000a050a7291 */ /* 0x000fe2000f8e603f */
[----:B------:R3:W-:Y:S01]  /*2660*/  STL [R1+0x268], RZ ;  /* 0x000268ff01007387 */ /* 0x0007e20000100800 */
[----:B------:R-:W-:Y:S01]  /*2670*/  ULOP3.LUT UR6, UR6, 0x3fff, URZ, 0xc0, !UPT ;  /* 0x00003fff06067892 */ /* 0x000fe2000f8ec03f */
[----:B------:R-:W-:Y:S01]  /*2680*/  CS2R R2, SRZ ;  /* 0x0000000000027805 */ /* 0x000fe2000001ff00 */
[----:B------:R-:W-:Y:S01]  /*2690*/  UMOV UR21, 0x40000040 ;  /* 0x4000004000157882 */ /* 0x000fe20000000000 */
[----:B------:R-:W-:Y:S01]  /*26a0*/  UMOV UR23, 0x40000040 ;  /* 0x4000004000177882 */ /* 0x000fe20000000000 */
[----:B------:R-:W-:Y:S01]  /*26b0*/  ULOP3.LUT UR6, UR6, 0x10000, URZ, 0xfc, !UPT ;  /* 0x0001000006067892 */ /* 0x000fe2000f8efc3f */
[----:B------:R3:W-:Y:S01]  /*26c0*/  STL [R1+0x264], RZ ;  /* 0x000264ff01007387 */ /* 0x0007e20000100800 */
[----:B------:R-:W-:Y:S01]  /*26d0*/  UMOV UR20, UR10 ;  /* 0x0000000a00147c82 */ /* 0x000fe20008000000 */
[----:B------:R-:W-:Y:S01]  /*26e0*/  CS2R R4, SRZ ;  /* 0x0000000000047805 */ /* 0x000fe2000001ff00 */
[----:B------:R-:W-:Y:S01]  /*26f0*/  UIMAD UR12, UR5, 0xc00, UR6 ;  /* 0x00000c00050c78a4 */ /* 0x000fe2000f8e0206 */
[----:B------:R3:W-:Y:S01]  /*2700*/  STL [R1+0x260], RZ ;  /* 0x000260ff01007387 */ /* 0x0007e20000100800 */
[----:B------:R-:W-:Y:S01]  /*2710*/  CS2R R6, SRZ ;  /* 0x0000000000067805 */ /* 0x000fe2000001ff00 */
[----:B------:R-:W-:Y:S01]  /*2720*/  UMOV UR6, 0x8 ;  /* 0x0000000800067882 */ /* 0x000fe20000000000 */
[----:B------:R-:W-:Y:S01]  /*2730*/  CS2R R8, SRZ ;  /* 0x0000000000087805 */ /* 0x000fe2000001ff00 */
[----:B------:R3:W-:Y:S01]  /*2740*/  STL [R1+0x25c], RZ ;  /* 0x00025cff01007387 */ /* 0x0007e20000100800 */
[----:B------:R-:W-:Y:S01]  /*2750*/  CS2R R10, SRZ ;  /* 0x00000000000a7805 */ /* 0x000fe2000001ff00 */
[----:B------:R-:W-:Y:S01]  /*2760*/  UMOV UR22, UR12 ;  /* 0x0000000c00167c82 */ /* 0x000fe20008000000 */
[----:B------:R-:W-:Y:S01]  /*2770*/  CS2R R12, SRZ ;  /* 0x00000000000c7805 */ /* 0x000fe2000001ff00 */
[----:B------:R-:W-:Y:S01]  /*2780*/  QGMMA.64x192x32.F32.E4M3.E4M3 R120, gdesc[UR20], RZ, !UPT ;  /* 0x02e00000147879f3 */ /* 0x000fe2000c7008ff */
[----:B------:R-:W-:Y:S01]  /*2790*/  UIADD3 UR20, UR10, 0x400, URZ ;  /* 0x000004000a147890 */ /* 0x000fe2000fffe03f */
[----:B------:R3:W-:Y:S01]  /*27a0*/  STL [R1+0x258], RZ ;  /* 0x000258ff01007387 */ /* 0x0007e20000100800 */
[----:B------:R-:W-:Y:S01]  /*27b0*/  UMOV UR21, 0x40000040 ;  /* 0x4000004000157882 */ /* 0x000fe20000000000 */
[----:B------:R-:W-:-:S02]  /*27c0*/  CS2R R14, SRZ ;  /* 0x00000000000e7805 */ /* 0x000fc4000001ff00 */
[----:B------:R-:W-:Y:S01]  /*27d0*/  CS2R R16, SRZ ;  /* 0x0000000000107805 */ /* 0x000fe2000001ff00 */
[----:B------:R3:W-:Y:S01]  /*27e0*/  STL [R1+0x254], RZ ;  /* 0x000254ff01007387 */ /* 0x0007e20000100800 */
[----:B------:R-:W-:Y:S02]  /*27f0*/  CS2R R18, SRZ ;  /* 0x0000000000127805 */ /* 0x000fe4000001ff00 */
[----:B------:R-:W-:Y:S02]  /*2800*/  CS2R R20, SRZ ;  /* 0x0000000000147805 */ /* 0x000fe4000001ff00 */
[----:B------:R-:W-:Y:S01]  /*2810*/  CS2R R22, SRZ ;  /* 0x0000000000167805 */ /* 0x000fe2000001ff00 */
[----:B------:R3:W-:Y:S01]  /*2820*/  STL [R1+0x250], RZ ;  /* 0x000250ff01007387 */ /* 0x0007e20000100800 */
[----:B------:R-:W-:Y:S02]  /*2830*/  CS2R R216, SRZ ;  /* 0x0000000000d87805 */ /* 0x000fe4000001ff00 */
[----:B------:R-:W-:-:S02]  /*2840*/  CS2R R218, SRZ ;  /* 0x0000000000da7805 */ /* 0x000fc4000001ff00 */
[----:B------:R-:W-:Y:S01]  /*2850*/  CS2R R220, SRZ ;  /* 0x0000000000dc7805 */ /* 0x000fe2000001ff00 */
[----:B------:R3:W-:Y:S01]  /*2860*/  STL [R1+0x24c], RZ ;  /* 0x00024cff01007387 */ /* 0x0007e20000100800 */
[----:B------:R-:W-:Y:S02]  /*2870*/  CS2R R222, SRZ ;  /* 0x0000000000de7805 */ /* 0x000fe4000001ff00 */
[----:B------:R-:W-:Y:S02]  /*2880*/  CS2R R224, SRZ ;  /* 0x0000000000e07805 */ /* 0x000fe4000001ff00 */
[----:B------:R-:W-:Y:S01]  /*2890*/  CS2R R226, SRZ ;  /* 0x0000000000e27805 */ /* 0x000fe2000001ff00 */
[----:B------:R3:W-:Y:S01]  /*28a0*/  STL [R1+0x248], RZ ;  /* 0x000248ff01007387 */ /* 0x0007e20000100800 */
[----:B------:R-:W-:Y:S01]  /*28b0*/  IMAD.MOV.U32 R228, RZ, RZ, RZ ;  /* 0x000000ffffe47224 */ /* 0x000fe200078e00ff */
[----:B------:R-:W-:Y:S01]  /*28c0*/  QGMMA.64x192x32.F32.E4M3.E4M3 R24, gdesc[UR20], RZ, !UPT ;  /* 0x02e00000141879f3 */ /* 0x000fe2000c7008ff */
[----:B------:R-:W-:Y:S01]  /*28d0*/  UIADD3 UR20, UR10, 0x2, URZ ;  /* 0x000000020a147890 */ /* 0x000fe2000fffe03f */
[----:B------:R3:W-:Y:S01]  /*28e0*/  STL [R1+0x244], RZ ;  /* 0x000244ff01007387 */ /* 0x0007e20000100800 */
[----:B------:R-:W-:Y:S01]  /*28f0*/  UIADD3 UR22, UR12, 0x2, URZ ;  /* 0x000000020c167890 */ /* 0x000fe2000fffe03f */
[----:B------:R-:W-:Y:S01]  /*2900*/  UMOV UR21, 0x40000040 ;  /* 0x4000004000157882 */ /* 0x000fe20000000000 */
[----:B------:R-:W-:Y:S01]  /*2910*/  UMOV UR23, 0x40000040 ;  /* 0x4000004000177882 */ /* 0x000fe20000000000 */
        /* <DEDUP_REMOVED lines=28> */
[----:B------:R3:W-:Y:S01]  /*2ae0*/  STL [R1+0x1d0], RZ ;  /* 0x0001d0ff01007387 */ /* 0x0007e20000100800 */
[----:B------:R-:W-:Y:S01]  /*2af0*/  QGMMA.64x192x32.F32.E4M3.E4M3 R120, gdesc[UR20], R120 ;  /* 0x02e00000147879f3 */ /* 0x000fe20008700878 */
[----:B------:R-:W-:Y:S01]  /*2b00*/  UIADD3 UR20, UR10, 0x402, URZ ;  /* 0x000004020a147890 */ /* 0x000fe2000fffe03f */
[----:B------:R-:W-:Y:S01]  /*2b10*/  UMOV UR21, 0x40000040 ;  /* 0x4000004000157882 */ /* 0x000fe20000000000 */
[----:B------:R3:W-:Y:S04]  /*2b20*/  STL [R1+0x1cc], RZ ;  /* 0x0001ccff01007387 */ /* 0x0007e80000100800 */
[----:B------:R3:W-:Y:S04]  /*2b30*/  STL [R1+0x1c8], RZ ;  /* 0x0001c8ff01007387 */ /* 0x0007e80000100800 */
[----:B------:R3:W-:Y:S04]  /*2b40*/  STL [R1+0x1c4], RZ ;  /* 0x0001c4ff01007387 */ /* 0x0007e80000100800 */
[----:B------:R3:W-:Y:S05]  /*2b50*/  STL [R1+0x1c0], RZ ;  /* 0x0001c0ff01007387 */ /* 0x0007ea0000100800 */
[----:B------:R-:W-:Y:S01]  /*2b60*/  QGMMA.64x192x32.F32.E4M3.E4M3 R24, gdesc[UR20], R24 ;  /* 0x02e00000141879f3 */ /* 0x000fe20008700818 */
        /* <DEDUP_REMOVED lines=140> */
[----:B------:R-:W-:Y:S01]  /*3430*/  QGMMA.64x192x32.F32.E4M3.E4M3 R120, gdesc[UR20], R120 ;  /* 0x02e00000147879f3 */ /* 0x000fe20008700878 */
[----:B------:R-:W-:Y:S01]  /*3440*/  UIADD3 UR20, UR10, 0xc02, URZ ;  /* 0x00000c020a147890 */ /* 0x000fe2000fffe03f */
[----:B------:R-:W-:-:S15]  /*3450*/  UMOV UR21, 0x40000040 ;  /* 0x4000004000157882 */ /* 0x000fde0000000000 */
[----:B------:R-:W-:-:S03]  /*3460*/  NOP ;  /* 0x0000000000007918 */ /* 0x000fc60000000000 */
[----:B------:R-:W-:Y:S01]  /*3470*/  QGMMA.64x192x32.F32.E4M3.E4M3 R24, gdesc[UR20], R24 ;  /* 0x02e00000141879f3 */ /* 0x000fe20008700818 */
[----:B------:R-:W-:Y:S02]  /*3480*/  UIADD3 UR20, UR10, 0x804, URZ ;  /* 0x000008040a147890 */ /* 0x000fe4000fffe03f */
[----:B------:R-:W-:Y:S01]  /*3490*/  UIADD3 UR22, UR12, 0x604, URZ ;  /* 0x000006040c167890 */ /* 0x000fe2000fffe03f */
[----:B------:R-:W-:Y:S01]  /*34a0*/  UMOV UR21, 0x40000040 ;  /* 0x4000004000157882 */ /* 0x000fe20000000000 */
[----:B------:R-:W-:-:S15]  /*34b0*/  UMOV UR23, 0x40000040 ;  /* 0x4000004000177882 */ /* 0x000fde0000000000 */
        /* <DEDUP_REMOVED lines=11> */
[----:B------:R-:W-:Y:S02]  /*3570*/  UMOV UR21, 0x40000040 ;  /* 0x4000004000157882 */ /* 0x000fe40000000000 */
[----:B------:R-:W-:Y:S02]  /*3580*/  ULDC UR10, c[0x0][0x50c] ;  /* 0x00014300000a7ab9 */ /* 0x000fe40000000800 */
[----:B------:R-:W-:-:S14]  /*3590*/  UISETP.NE.AND UP0, UPT, UR10, 0x8, UPT ;  /* 0x000000080a00788c */ /* 0x000fdc000bf05270 */
[----:B------:R-:W-:Y:S01]  /*35a0*/  QGMMA.64x192x32.F32.E4M3.E4M3 R24, gdesc[UR20], R24, gsb0 ;  /* 0x02e00000141879f3 */ /* 0x000fe20008000818 */
[----:B------:R-:W-:-:S06]  /*35b0*/  USEL UR20, URZ, 0x1, UP0 ;  /* 0x000000013f147887 */ /* 0x000fcc0008000000 */
[----:B------:R-:W-:-:S13]  /*35c0*/  ISETP.NE.AND P0, PT, RZ, UR20, PT ;  /* 0x00000014ff007c0c */ /* 0x000fda000bf05270 */
[----:B---3--:R-:W-:Y:S05]  /*35d0*/  @!P0 BRA `(.L_x_22) ;  /* 0x0000001400808947 */ /* 0x008fea0003800000 */
[----:B------:R-:W-:Y:S02]  /*35e0*/  WARPGROUP.DEPBAR.LE gsb0, 0x0 ;  /* 0x00008000000079c5 */ /* 0x000fe40000010000 */
[----:B------:R-:W-:-:S01]  /*35f0*/  FADD R227, RZ, R121 ;  /* 0x00000079ffe37221 */ /* 0x000fc20000000000 */
[----:B------:R-:W-:Y:S01]  /*3600*/  FADD R228, RZ, R120 ;  /* 0x00000078ffe47221 */ /* 0x000fe20000000000 */
[----:B------:R-:W-:-:S01]  /*3610*/  FADD R226, RZ, R122 ;  /* 0x0000007affe27221 */ /* 0x000fc20000000000 */
[----:B------:R-:W-:Y:S01]  /*3620*/  FADD R225, RZ, R123 ;  /* 0x0000007bffe17221 */ /* 0x000fe20000000000 */
[----:B------:R-:W-:-:S01]  /*3630*/  FADD R224, RZ, R124 ;  /* 0x0000007cffe07221 */ /* 0x000fc20000000000 */
[----:B------:R0:W-:Y:S01]  /*3640*/  STL [R1+0x288], R227 ;  /* 0x000288e301007387 */ /* 0x0001e20000100800 */
[----:B------:R-:W-:-:S01]  /*3650*/  FADD R223, RZ, R125 ;  /* 0x0000007dffdf7221 */ /* 0x000fc20000000000 */
[----:B------:R-:W-:Y:S01]  /*3660*/  FADD R222, RZ, R126 ;  /* 0x0000007effde7221 */ /* 0x000fe20000000000 */
[----:B------:R-:W-:-:S01]  /*3670*/  FADD R221, RZ, R127 ;  /* 0x0000007fffdd7221 */ /* 0x000fc20000000000 */
[----:B------:R-:W-:Y:S01]  /*3680*/  FADD R220, RZ, R128 ;  /* 0x00000080ffdc7221 */ /* 0x000fe20000000000 */
[----:B------:R-:W-:-:S01]  /*3690*/  FADD R219, RZ, R129 ;  /* 0x00000081ffdb7221 */ /* 0x000fc20000000000 */
[----:B------:R-:W-:Y:S01]  /*36a0*/  FADD R218, RZ, R130 ;  /* 0x00000082ffda7221 */ /* 0x000fe20000000000 */
[----:B------:R-:W-:-:S01]  /*36b0*/  FADD R217, RZ, R131 ;  /* 0x00000083ffd97221 */ /* 0x000fc20000000000 */
[----:B------:R-:W-:Y:S01]  /*36c0*/  FADD R216, RZ, R132 ;  /* 0x00000084ffd87221 */ /* 0x000fe20000000000 */
[----:B------:R-:W-:-:S01]  /*36d0*/  FADD R23, RZ, R133 ;  /* 0x00000085ff177221 */ /* 0x000fc20000000000 */
[----:B0-----:R-:W-:Y:S01]  /*36e0*/  FADD R227, RZ, R156 ;  /* 0x0000009cffe37221 */ /* 0x001fe20000000000 */
[----:B------:R-:W-:-:S01]  /*36f0*/  FADD R22, RZ, R134 ;  /* 0x00000086ff167221 */ /* 0x000fc20000000000 */
[----:B------:R-:W-:Y:S01]  /*3700*/  FADD R21, RZ, R135 ;  /* 0x00000087ff157221 */ /* 0x000fe20000000000 */
[----:B------:R-:W-:-:S01]  /*3710*/  FADD R20, RZ, R136 ;  /* 0x00000088ff147221 */ /* 0x000fc20000000000 */
[----:B------:R-:W-:Y:S01]  /*3720*/  FADD R19, RZ, R137 ;  /* 0x00000089ff137221 */ /* 0x000fe20000000000 */
[----:B------:R0:W-:Y:S01]  /*3730*/  STL [R1], R227 ;  /* 0x000000e301007387 */ /* 0x0001e20000100800 */
        /* <DEDUP_REMOVED lines=14> */
[----:B------:R0:W-:Y:S01]  /*3820*/  STL [R1+0x4], R227 ;  /* 0x000004e301007387 */ /* 0x0001e20000100800 */
[----:B------:R-:W-:-:S01]  /*3830*/  FADD R5, RZ, R151 ;  /* 0x00000097ff057221 */ /* 0x000fc20000000000 */
[----:B------:R-:W-:Y:S01]  /*3840*/  FADD R4, RZ, R152 ;  /* 0x00000098ff047221 */ /* 0x000fe20000000000 */
[----:B------:R-:W-:-:S01]  /*3850*/  FADD R3, RZ, R153 ;  /* 0x00000099ff037221 */ /* 0x000fc20000000000 */
[----:B------:R-:W-:Y:S01]  /*3860*/  FADD R2, RZ, R154 ;  /* 0x0000009aff027221 */ /* 0x000fe20000000000 */
[----:B------:R-:W-:-:S01]  /*3870*/  FADD R0, RZ, R155 ;  /* 0x0000009bff007221 */ /* 0x000fc20000000000 */
[----:B0-----:R-:W-:-:S05]  /*3880*/  FADD R227, RZ, R158 ;  /* 0x0000009effe37221 */ /* 0x001fca0000000000 */
[----:B------:R0:W-:Y:S02]  /*3890*/  STL [R1+0x8], R227 ;  /* 0x000008e301007387 */ /* 0x0001e40000100800 */
        /* <DEDUP_REMOVED lines=305> */
[----:B------:R0:W-:Y:S04]  /*4bb0*/  STL [R1+0x26c], R227 ;  /* 0x00026ce301007387 */ /* 0x0001e80000100800 */
[----:B0-----:R0:W5:Y:S01]  /*4bc0*/  LDL.LU R227, [R1+0x288] ;  /* 0x0002880001e37983 */ /* 0x0011620000300800 */
[----:B------:R-:W-:-:S05]  /*4bd0*/  UMOV UR6, URZ ;  /* 0x0000003f00067c82 */ /* 0x000fca0008000000 */
.L_x_22:
[----:B------:R-:W-:Y:S01]  /*4be0*/  UIADD3 UR12, UR5, 0x1, URZ ;  /* 0x00000001050c7890 */ /* 0x000fe2000fffe03f */
[----:B------:R-:W-:-:S03]  /*4bf0*/  UMOV UR21, 0x1 ;  /* 0x0000000100157882 */ /* 0x000fc60000000000 */
[----:B------:R-:W-:-:S04]  /*4c00*/  UISETP.NE.AND UP0, UPT, UR12, 0x2, UPT ;  /* 0x000000020c00788c */ /* 0x000fc8000bf05270 */
[----:B------:R-:W-:Y:S02]  /*4c10*/  USEL UR15, URZ, 0x1, UP0 ;  /* 0x000000013f0f7887 */ /* 0x000fe40008000000 */
[----:B------:R-:W-:Y:S02]  /*4c20*/  USEL UR12, UR12, URZ, UP0 ;  /* 0x0000003f0c0c7287 */ /* 0x000fe40008000000 */
[----:B------:R-:W-:-:S12]  /*4c30*/  ULOP3.LUT UR15, UR4, UR15, URZ, 0x3c, !UPT ;  /* 0x0000000f040f7292 */ /* 0x000fd8000f8e3c3f */
.L_x_17:
[----:B------:R-:W-:-:S04]  /*4c40*/  UISETP.LT.AND UP0, UPT, UR9, 0x1, UPT ;  /* 0x000000010900788c */ /* 0x000fc8000bf01270 */
[----:B------:R-:W-:-:S04]  /*4c50*/  USEL UR10, UR9, 0x1, UP0 ;  /* 0x00000001090a7887 */ /* 0x000fc80008000000 */
[----:B------:R-:W-:-:S04]  /*4c60*/  UIADD3 UR16, UR9, -UR10, URZ ;  /* 0x8000000a09107290 */ /* 0x000fc8000fffe03f */
[----:B------:R-:W-:-:S06]  /*4c70*/  UISETP.GE.AND UP0, UPT, UR16, 0x1, UPT ;  /* 0x000000011000788c */ /* 0x000fcc000bf06270 */
[----:B------:R-:W-:-:S13]  /*4c80*/  PLOP3.LUT P0, PT, PT, PT, UP0, 0x80, 0x0 ;  /* 0x000000000000781c */ /* 0x000fda0003f0f008 */
[----:B------:R-:W-:Y:S05]  /*4c90*/  @!P0 BRA `(.L_x_23) ;  /* 0x00000028009c8947 */ /* 0x000fea0003800000 */
[----:B------:R-:W-:Y:S01]  /*4ca0*/  UMOV UR10, UR5 ;  /* 0x00000005000a7c82 */ /* 0x000fe20008000000 */
[----:B------:R-:W-:-:S05]  /*4cb0*/  ULDC UR11, c[0x0][0x50c] ;  /* 0x00014300000b7ab9 */ /* 0x000fca0000000800 */
.L_x_31:
[----:B------:R-:W-:-:S06]  /*4cc0*/  UISETP.NE.AND UP0, UPT, UR8, 0x3, UPT ;  /* 0x000000030800788c */ /* 0x000fcc000bf05270 */
[----:B------:R-:W-:-:S13]  /*4cd0*/  PLOP3.LUT P1, PT, PT, PT, UP0, 0x80, 0x0 ;  /* 0x000000000000781c */ /* 0x000fda0003f2f008 */
[----:B-----5:R-:W-:Y:S05]  /*4ce0*/  @!P1 BRA `(.L_x_24) ;  /* 0x0000000000049947 */ /* 0x020fea0003800000 */
[----:B------:R-:W-:Y:S01]  /*4cf0*/  BPT.TRAP 0x1 ;  /* 0x000000040000795c */ /* 0x000fe20000300000 */
.L_x_24:
[----:B------:R-:W2:Y:S01]  /*4d00*/  S2UR UR22, SR_CgaCtaId ;  /* 0x00000000001679c3 */ /* 0x000ea20000008800 */
[----:B------:R-:W-:Y:S01]  /*4d10*/  UMOV UR13, 0x400 ;  /* 0x00000400000d7882 */ /* 0x000fe20000000000 */
[----:B------:R-:W-:-:S05]  /*4d20*/  IMAD.U32 R229, RZ, RZ, UR15 ;  /* 0x0000000fffe57e24 */ /* 0x000fca000f8e00ff */
[----:B------:R-:W-:Y:S01]  /*4d30*/  SHF.L.U32 R229, R229, 0x1f, RZ ;  /* 0x0000001fe5e57819 */ /* 0x000fe200000006ff */
[----:B--2---:R-:W-:-:S04]  /*4d40*/  ULEA UR13, UR22, UR13, 0x18 ;  /* 0x0000000d160d7291 */ /* 0x004fc8000f8ec03f */
[----:B------:R-:W-:-:S09]  /*4d50*/  ULEA UR22, UR12, UR13, 0x3 ;  /* 0x0000000d0c167291 */ /* 0x000fd2000f8e183f */
[----:B------:R2:W3:Y:S01]  /*4d60*/  SYNCS.PHASECHK.TRANS64.TRYWAIT P0, [UR22], R229 ;  /* 0x000000e5ff0075a7 */ /* 0x0004e20008000156 */
[----:B------:R-:W-:Y:S05]  /*4d70*/  @!P1 BRA `(.L_x_25) ;  /* 0x0000000000049947 */ /* 0x000fea0003800000 */
[----:B------:R-:W-:Y:S01]  /*4d80*/  BPT.TRAP 0x1 ;  /* 0x000000040000795c */ /* 0x000fe20000300000 */
.L_x_25:
[----:B---3--:R-:W-:Y:S05]  /*4d90*/  @P0 BRA `(.L_x_26) ;  /* 0x0000000000080947 */ /* 0x008fea0003800000 */
[----:B------:R-:W3:Y:S02]  /*4da0*/  SYNCS.PHASECHK.TRANS64.TRYWAIT P0, [UR22], R229 ;  /* 0x000000e5ff0075a7 */ /* 0x000ee40008000156 */
[----:B---3--:R-:W-:Y:S05]  /*4db0*/  @!P0 BRA `(.L_x_27) ;  /* 0x0000015000e08947 */ /* 0x008fea0003800000 */
.L_x_26:
[----:B------:R-:W-:Y:S01]  /*4dc0*/  UIADD3 UR22, UR13, 0x20100, URZ ;  /* 0x000201000d167890 */ /* 0x000fe2000fffe03f */
[----:B------:R-:W-:Y:S01]  /*4dd0*/  WARPGROUP.ARRIVE ;  /* 0x00000000000079c5 */ /* 0x000fe20000000000 */
[----:B------:R-:W-:Y:S02]  /*4de0*/  UISETP.NE.AND UP0, UPT, UR20, URZ, UPT ;  /* 0x0000003f1400728c */ /* 0x000fe4000bf05270 */
[----:B------:R-:W-:Y:S02]  /*4df0*/  USHF.R.U32.HI UR22, URZ, 0x4, UR22 ;  /* 0x000000043f167899 */ /* 0x000fe40008011616 */
[----:B------:R-:W-:Y:S02]  /*4e00*/  USEL UR21, UR21, URZ, !UP0 ;  /* 0x0000003f15157287 */ /* 0x000fe4000c000000 */
[----:B------:R-:W-:Y:S02]  /*4e10*/  ULOP3.LUT UR22, UR22, 0x3fff, URZ, 0xc0, !UPT ;  /* 0x00003fff16167892 */ /* 0x000fe4000f8ec03f */
[----:B------:R-:W-:-:S02]  /*4e20*/  ULOP3.LUT UR24, UR14, 0x10000, URZ, 0xfc, !UPT ;  /* 0x000100000e187892 */ /* 0x000fc4000f8efc3f */
[----:B------:R-:W-:Y:S02]  /*4e30*/  ULOP3.LUT UR22, UR22, 0x10000, URZ, 0xfc, !UPT ;  /* 0x0001000016167892 */ /* 0x000fe4000f8efc3f */
[----:B------:R-:W-:Y:S02]  /*4e40*/  UISETP.NE.U32.AND UP0, UPT, UR21, URZ, UPT ;  /* 0x0000003f1500728c */ /* 0x000fe4000bf05070 */
[----:B------:R-:W-:Y:S02]  /*4e50*/  ULEA UR24, UR12, UR24, 0xc ;  /* 0x000000180c187291 */ /* 0x000fe4000f8e603f */
[----:B------:R-:W-:Y:S01]  /*4e60*/  UIMAD UR25, UR12, 0xc00, UR22 ;  /* 0x00000c000c1978a4 */ /* 0x000fe2000f8e0216 */
[----:B------:R-:W-:Y:S01]  /*4e70*/  UMOV UR21, 0x40000040 ;  /* 0x4000004000157882 */ /* 0x000fe20000000000 */
[----:B------:R-:W-:Y:S01]  /*4e80*/  UMOV UR23, 0x40000040 ;  /* 0x4000004000177882 */ /* 0x000fe20000000000 */
[----:B------:R-:W-:Y:S02]  /*4e90*/  UIADD3 UR6, UR6, 0x8, URZ ;  /* 0x0000000806067890 */ /* 0x000fe4000fffe03f */
[----:B------:R-:W-:-:S02]  /*4ea0*/  UMOV UR20, UR24 ;  /* 0x0000001800147c82 */ /* 0x000fc40008000000 */
[----:B------:R-:W-:Y:S02]  /*4eb0*/  UMOV UR22, UR25 ;  /* 0x0000001900167c82 */ /* 0x000fe40008000000 */
[----:B------:R-:W-:Y:S01]  /*4ec0*/  QGMMA.64x192x32.F32.E4M3.E4M3 R120, gdesc[UR20], R120, UP0 ;  /* 0x02e00000147879f3 */ /* 0x000fe2000bf00878 */
[----:B------:R-:W-:Y:S01]  /*4ed0*/  UIADD3 UR20, UR24, 0x400, URZ ;  /* 0x0000040018147890 */ /* 0x000fe2000fffe03f */
[----:B------:R-:W-:-:S15]  /*4ee0*/  UMOV UR21, 0x40000040 ;  /* 0x4000004000157882 */ /* 0x000fde0000000000 */
[----:B------:R-:W-:-:S03]  /*4ef0*/  NOP ;  /* 0x0000000000007918 */ /* 0x000fc60000000000 */
[----:B------:R-:W-:Y:S01]  /*4f00*/  QGMMA.64x192x32.F32.E4M3.E4M3 R24, gdesc[UR20], R24, UP0 ;  /* 0x02e00000141879f3 */ /* 0x000fe2000bf00818 */
[----:B------:R-:W-:Y:S02]  /*4f10*/  UIADD3 UR20, UR24, 0x2, URZ ;  /* 0x0000000218147890 */ /* 0x000fe4000fffe03f */
[----:B------:R-:W-:Y:S01]  /*4f20*/  UIADD3 UR22, UR25, 0x2, URZ ;  /* 0x0000000219167890 */ /* 0x000fe2000fffe03f */
[----:B------:R-:W-:Y:S01]  /*4f30*/  UMOV UR21, 0x40000040 ;  /* 0x4000004000157882 */ /* 0x000fe20000000000 */
[----:B------:R-:W-:Y:S01]  /*4f40*/  UMOV UR23, 0x40000040 ;  /* 0x4000004000177882 */ /* 0x000fe20000000000 */
[----:B------:R-:W-:-:S14]  /*4f50*/  UISETP.NE.AND UP0, UPT, UR6, UR11, UPT ;  /* 0x0000000b0600728c */ /* 0x000fdc000bf05270 */
        /* <DEDUP_REMOVED lines=58> */
[----:B------:R-:W-:Y:S01]  /*5300*/  QGMMA.64x192x32.F32.E4M3.E4M3 R24, gdesc[UR20], R24, gsb0 ;  /* 0x02e00000141879f3 */ /* 0x000fe20008000818 */
[----:B------:R-:W-:-:S06]  /*5310*/  USEL UR20, URZ, 0x1, UP0 ;  /* 0x000000013f147887 */ /* 0x000fcc0008000000 */
[----:B------:R-:W-:Y:S01]  /*5320*/  ISETP.NE.AND P0, PT, RZ, UR20, PT ;  /* 0x00000014ff007c0c */ /* 0x000fe2000bf05270 */
[----:B------:R-:W-:-:S12]  /*5330*/  WARPGROUP.DEPBAR.LE gsb0, 0x1 ;  /* 0x00008000000079c5 */ /* 0x000fd80000010100 */
[----:B------:R-:W-:Y:S05]  /*5340*/  @!P0 BRA `(.L_x_28) ;  /* 0x0000002000708947 */ /* 0x000fea0003800000 */
[----:B------:R-:W-:Y:S02]  /*5350*/  WARPGROUP.DEPBAR.LE gsb0, 0x0 ;  /* 0x00008000000079c5 */ /* 0x000fe40000010000 */
[----:B-----5:R-:W-:-:S01]  /*5360*/  FADD R227, R121, R227 ;  /* 0x000000e379e37221 */ /* 0x020fc20000000000 */
[----:B------:R-:W-:Y:S01]  /*5370*/  FADD R226, R122, R226 ;  /* 0x000000e27ae27221 */ /* 0x000fe20000000000 */
[----:B------:R-:W-:-:S01]  /*5380*/  FADD R225, R123, R225 ;  /* 0x000000e17be17221 */ /* 0x000fc20000000000 */
[----:B------:R-:W-:Y:S01]  /*5390*/  FADD R224, R124, R224 ;  /* 0x000000e07ce07221 */ /* 0x000fe20000000000 */
[----:B------:R-:W-:-:S01]  /*53a0*/  FADD R223, R125, R223 ;  /* 0x000000df7ddf7221 */ /* 0x000fc20000000000 */
[----:B------:R3:W-:Y:S01]  /*53b0*/  STL [R1+0x288], R227 ;  /* 0x000288e301007387 */ /* 0x0007e20000100800 */
[----:B------:R-:W-:-:S01]  /*53c0*/  FADD R222, R126, R222 ;  /* 0x000000de7ede7221 */ /* 0x000fc20000000000 */
[----:B------:R-:W-:Y:S01]  /*53d0*/  FADD R221, R127, R221 ;  /* 0x000000dd7fdd7221 */ /* 0x000fe20000000000 */
[----:B------:R-:W-:-:S01]  /*53e0*/  FADD R220, R128, R220 ;  /* 0x000000dc80dc7221 */ /* 0x000fc20000000000 */
[----:B------:R-:W-:Y:S01]  /*53f0*/  FADD R219, R129, R219 ;  /* 0x000000db81db7221 */ /* 0x000fe20000000000 */
[----:B------:R-:W-:-:S01]  /*5400*/  FADD R218, R130, R218 ;  /* 0x000000da82da7221 */ /* 0x000fc20000000000 */
[----:B------:R-:W-:Y:S01]  /*5410*/  FADD R217, R131, R217 ;  /* 0x000000d983d97221 */ /* 0x000fe20000000000 */
[----:B------:R-:W-:-:S01]  /*5420*/  FADD R216, R132, R216 ;  /* 0x000000d884d87221 */ /* 0x000fc20000000000 */
[----:B------:R-:W-:Y:S01]  /*5430*/  FADD R23, R133, R23 ;  /* 0x0000001785177221 */ /* 0x000fe20000000000 */
[----:B------:R-:W-:-:S01]  /*5440*/  FADD R22, R134, R22 ;  /* 0x0000001686167221 */ /* 0x000fc20000000000 */
[----:B---3--:R-:W3:Y:S01]  /*5450*/  LDL.LU R227, [R1+0x8] ;  /* 0x0000080001e37983 */ /* 0x008ee20000300800 */
[----:B------:R-:W-:-:S01]  /*5460*/  FADD R21, R135, R21 ;  /* 0x0000001587157221 */ /* 0x000fc20000000000 */
[----:B------:R-:W-:Y:S01]  /*5470*/  FADD R20, R136, R20 ;  /* 0x0000001488147221 */ /* 0x000fe20000000000 */
[----:B------:R-:W-:-:S01]  /*5480*/  FADD R19, R137, R19 ;  /* 0x0000001389137221 */ /* 0x000fc20000000000 */
[----:B------:R4:W-:Y:S01]  /*5490*/  STL [R1+0x28c], R226 ;  /* 0x00028ce201007387 */ /* 0x0009e20000100800 */
[----:B------:R-:W-:-:S03]  /*54a0*/  FADD R228, R120, R228 ;  /* 0x000000e478e47221 */ /* 0x000fc60000000000 */
[----:B----4-:R-:W4:Y:S04]  /*54b0*/  LDL.LU R226, [R1+0x4] ;  /* 0x0000040001e27983 */ /* 0x010f280000300800 */
[----:B------:R0:W-:Y:S04]  /*54c0*/  STL [R1+0x290], R225 ;  /* 0x000290e101007387 */ /* 0x0001e80000100800 */
[----:B0-----:R-:W2:Y:S04]  /*54d0*/  LDL.LU R225, [R1] ;  /* 0x0000000001e17983 */ /* 0x001ea80000300800 */
[----:B------:R-:W-:Y:S04]  /*54e0*/  STL [R1+0x294], R224 ;  /* 0x000294e001007387 */ /* 0x000fe80000100800 */
        /* <DEDUP_REMOVED lines=12> */
[----:B------:R-:W-:Y:S01]  /*55b0*/  STL [R1+0x2c8], R19 ;  /* 0x0002c81301007387 */ /* 0x000fe20000100800 */
[----:B---3--:R-:W-:-:S05]  /*55c0*/  FADD R227, R158, R227 ;  /* 0x000000e39ee37221 */ /* 0x008fca0000000000 */
[----:B------:R0:W-:Y:S01]  /*55d0*/  STL [R1+0x8], R227 ;  /* 0x000008e301007387 */ /* 0x0001e20000100800 */
[----:B----4-:R-:W-:-:S01]  /*55e0*/  FADD R226, R157, R226 ;  /* 0x000000e29de27221 */ /* 0x010fc20000000000 */
[----:B--2---:R-:W-:-:S05]  /*55f0*/  FADD R225, R156, R225 ;  /* 0x000000e19ce17221 */ /* 0x004fca0000000000 */
[----:B------:R-:W-:Y:S04]  /*5600*/  STL [R1], R225 ;  /* 0x000000e101007387 */ /* 0x000fe80000100800 */
[----:B0-----:R-:W2:Y:S04]  /*5610*/  LDL.LU R227, [R1+0xc] ;  /* 0x00000c0001e37983 */ /* 0x001ea80000300800 */
[----:B------:R0:W-:Y:S04]  /*5620*/  STL [R1+0x4], R226 ;  /* 0x000004e201007387 */ /* 0x0001e80000100800 */
[----:B0-----:R-:W3:Y:S04]  /*5630*/  LDL.LU R226, [R1+0x10] ;  /* 0x0000100001e27983 */ /* 0x001ee80000300800 */
[----:B------:R-:W4:Y:S04]  /*5640*/  LDL.LU R225, [R1+0x14] ;  /* 0x0000140001e17983 */ /* 0x000f280000300800 */
        /* <DEDUP_REMOVED lines=13> */
[----:B------:R-:W4:Y:S01]  /*5720*/  LDL.LU R19, [R1+0x4c] ;  /* 0x00004c0001137983 */ /* 0x000f220000300800 */
[----:B--2---:R-:W-:-:S05]  /*5730*/  FADD R227, R159, R227 ;  /* 0x000000e39fe37221 */ /* 0x004fca0000000000 */
[----:B------:R0:W-:Y:S01]  /*5740*/  STL [R1+0xc], R227 ;  /* 0x00000ce301007387 */ /* 0x0001e20000100800 */
[----:B---3--:R-:W-:-:S01]  /*5750*/  FADD R226, R160, R226 ;  /* 0x000000e2a0e27221 */ /* 0x008fc20000000000 */
[----:B----4-:R-:W-:-:S04]  /*5760*/  FADD R225, R161, R225 ;  /* 0x000000e1a1e17221 */ /* 0x010fc80000000000 */
[----:B------:R2:W-:Y:S01]  /*5770*/  STL [R1+0x10], R226 ;  /* 0x000010e201007387 */ /* 0x0005e20000100800 */
[----:B------:R-:W-:-:S03]  /*5780*/  FADD R224, R162, R224 ;  /* 0x000000e0a2e07221 */ /* 0x000fc60000000000 */
        /* <DEDUP_REMOVED lines=24> */
[----:B0-----:R-:W4:Y:S01]  /*5910*/  LDL.LU R227, [R1+0x50] ;  /* 0x0000500001e37983 */ /* 0x001f220000300800 */
[----:B------:R-:W-:-:S03]  /*5920*/  FADD R19, R175, R19 ;  /* 0x00000013af137221 */ /* 0x000fc60000000000 */
[----:B------:R0:W-:Y:S04]  /*5930*/  STL [R1+0x44], R21 ;  /* 0x0000441501007387 */ /* 0x0001e80000100800 */
[----:B--2---:R-:W2:Y:S04]  /*5940*/  LDL.LU R226, [R1+0x54] ;  /* 0x0000540001e27983 */ /* 0x004ea80000300800 */
[----:B------:R0:W-:Y:S04]  /*5950*/  STL [R1+0x48], R20 ;  /* 0x0000481401007387 */ /* 0x0001e80000100800 */
[----:B---3--:R-:W3:Y:S04]  /*5960*/  LDL.LU R225, [R1+0x58] ;  /* 0x0000580001e17983 */ /* 0x008ee80000300800 */
[----:B------:R0:W-:Y:S04]  /*5970*/  STL [R1+0x4c], R19 ;  /* 0x00004c1301007387 */ /* 0x0001e80000100800 */
[----:B----4-:R-:W4:Y:S04]  /*5980*/  LDL.LU R224, [R1+0x5c] ;  /* 0x00005c0001e07983 */ /* 0x010f280000300800 */
[----:B-1----:R-:W4:Y:S04]  /*5990*/  LDL.LU R223, [R1+0x60] ;  /* 0x0000600001df7983 */ /* 0x002f280000300800 */
        /* <DEDUP_REMOVED lines=9> */
[----:B0-----:R-:W4:Y:S04]  /*5a30*/  LDL.LU R21, [R1+0x88] ;  /* 0x0000880001157983 */ /* 0x001f280000300800 */
[----:B------:R-:W4:Y:S04]  /*5a40*/  LDL.LU R20, [R1+0x8c] ;  /* 0x00008c0001147983 */ /* 0x000f280000300800 */
[----:B------:R-:W4:Y:S01]  /*5a50*/  LDL.LU R19, [R1+0x90] ;  /* 0x0000900001137983 */ /* 0x000f220000300800 */
[----:B------:R-:W-:-:S01]  /*5a60*/  FADD R227, R176, R227 ;  /* 0x000000e3b0e37221 */ /* 0x000fc20000000000 */
[----:B--2---:R-:W-:-:S04]  /*5a70*/  FADD R226, R177, R226 ;  /* 0x000000e2b1e27221 */ /* 0x004fc80000000000 */
[----:B------:R0:W-:Y:S01]  /*5a80*/  STL [R1+0x50], R227 ;  /* 0x000050e301007387 */ /* 0x0001e20000100800 */
[----:B---3--:R-:W-:-:S03]  /*5a90*/  FADD R225, R178, R225 ;  /* 0x000000e1b2e17221 */ /* 0x008fc60000000000 */
[----:B------:R1:W-:Y:S01]  /*5aa0*/  STL [R1+0x54], R226 ;  /* 0x000054e201007387 */ /* 0x0003e20000100800 */
[----:B----4-:R-:W-:-:S03]  /*5ab0*/  FADD R224, R179, R224 ;  /* 0x000000e0b3e07221 */ /* 0x010fc60000000000 */
        /* <DEDUP_REMOVED lines=27> */
[----:B-1----:R-:W4:Y:S04]  /*5c70*/  LDL.LU R226, [R1+0x98] ;  /* 0x0000980001e27983 */ /* 0x002f280000300800 */
[----:B------:R1:W-:Y:S04]  /*5c80*/  STL [R1+0x8c], R20 ;  /* 0x00008c1401007387 */ /* 0x0003e80000100800 */
[----:B--2---:R-:W2:Y:S04]  /*5c90*/  LDL.LU R225, [R1+0x9c] ;  /* 0x00009c0001e17983 */ /* 0x004ea80000300800 */
[----:B------:R1:W-:Y:S04]  /*5ca0*/  STL [R1+0x90], R19 ;  /* 0x0000901301007387 */ /* 0x0003e80000100800 */
[----:B---3--:R-:W3:Y:S04]  /*5cb0*/  LDL.LU R224, [R1+0xa0] ;  /* 0x0000a00001e07983 */ /* 0x008ee80000300800 */
[----:B----4-:R-:W4:Y:S04]  /*5cc0*/  LDL.LU R223, [R1+0xa4] ;  /* 0x0000a40001df7983 */ /* 0x010f280000300800 */
        /* <DEDUP_REMOVED lines=10> */
[----:B-1----:R-:W4:Y:S04]  /*5d70*/  LDL.LU R20, [R1+0xd0] ;  /* 0x0000d00001147983 */ /* 0x002f280000300800 */
[----:B------:R-:W4:Y:S01]  /*5d80*/  LDL.LU R19, [R1+0xd4] ;  /* 0x0000d40001137983 */ /* 0x000f220000300800 */
[----:B------:R-:W-:-:S01]  /*5d90*/  FADD R227, R193, R227 ;  /* 0x000000e3c1e37221 */ /* 0x000fc20000000000 */
[----:B------:R-:W-:-:S04]  /*5da0*/  FADD R226, R194, R226 ;  /* 0x000000e2c2e27221 */ /* 0x000fc80000000000 */
[----:B------:R0:W-:Y:S01]  /*5db0*/  STL [R1+0x94], R227 ;  /* 0x000094e301007387 */ /* 0x0001e20000100800 */
[----:B--2---:R-:W-:-:S03]  /*5dc0*/  FADD R225, R195, R225 ;  /* 0x000000e1c3e17221 */ /* 0x004fc60000000000 */
        /* <DEDUP_REMOVED lines=253> */
[----:B------:R-:W-:Y:S01]  /*6da0*/  STL [R1+0x1e8], R227 ;  /* 0x0001e8e301007387 */ /* 0x000fe20000100800 */
[----:B--2---:R-:W-:-:S03]  /*6db0*/  FADD R225, R88, R225 ;  /* 0x000000e158e17221 */ /* 0x004fc60000000000 */
[----:B------:R-:W-:Y:S01]  /*6dc0*/  STL [R1+0x1ec], R226 ;  /* 0x0001ece201007387 */ /* 0x000fe20000100800 */
[----:B---3--:R-:W-:-:S03]  /*6dd0*/  FADD R224, R89, R224 ;  /* 0x000000e059e07221 */ /* 0x008fc60000000000 */
[----:B------:R-:W-:Y:S01]  /*6de0*/  STL [R1+0x1f0], R225 ;  /* 0x0001f0e101007387 */ /* 0x000fe20000100800 */
[----:B----4-:R-:W-:-:S03]  /*6df0*/  FADD R223, R90, R223 ;  /* 0x000000df5adf7221 */ /* 0x010fc60000000000 */
[----:B------:R-:W-:Y:S01]  /*6e00*/  STL [R1+0x1f4], R224 ;  /* 0x0001f4e001007387 */ /* 0x000fe20000100800 */
[----:B------:R-:W-:-:S03]  /*6e10*/  FADD R222, R91, R222 ;  /* 0x000000de5bde7221 */ /* 0x000fc60000000000 */
        /* <DEDUP_REMOVED lines=19> */
[----:B------:R-:W-:-:S01]  /*6f50*/  FADD R20, R101, R20 ;  /* 0x0000001465147221 */ /* 0x000fc20000000000 */
[----:B------:R-:W-:-:S05]  /*6f60*/  FADD R19, R102, R19 ;  /* 0x0000001366137221 */ /* 0x000fca0000000000 */
[----:B------:R0:W-:Y:S04]  /*6f70*/  STL [R1+0x228], R19 ;  /* 0x0002281301007387 */ /* 0x0001e80000100800 */
[----:B------:R-:W-:Y:S04]  /*6f80*/  STL [R1+0x220], R21 ;  /* 0x0002201501007387 */ /* 0x000fe80000100800 */
        /* <DEDUP_REMOVED lines=20> */
[----:B---3--:R-:W-:-:S03]  /*70d0*/  FADD R20, R104, R20 ;  /* 0x0000001468147221 */ /* 0x008fc60000000000 */
[----:B0-----:R3:W5:Y:S01]  /*70e0*/  LDL.LU R19, [R1+0x2c8] ;  /* 0x0002c80001137983 */ /* 0x0017620000300800 */
[----:B----4-:R-:W-:-:S03]  /*70f0*/  FADD R21, R105, R21 ;  /* 0x0000001569157221 */ /* 0x010fc60000000000 */
[----:B------:R0:W-:Y:S01]  /*7100*/  STL [R1+0x230], R20 ;  /* 0x0002301401007387 */ /* 0x0001e20000100800 */
[----:B------:R-:W-:-:S01]  /*7110*/  FADD R22, R106, R22 ;  /* 0x000000166a167221 */ /* 0x000fc20000000000 */
[----:B------:R-:W-:Y:S02]  /*7120*/  FADD R23, R107, R23 ;  /* 0x000000176b177221 */ /* 0x000fe40000000000 */
[----:B0-----:R3:W5:Y:S01]  /*7130*/  LDL.LU R20, [R1+0x2c4] ;  /* 0x0002c40001147983 */ /* 0x0017620000300800 */
[----:B------:R-:W-:-:S03]  /*7140*/  FADD R216, R108, R216 ;  /* 0x000000d86cd87221 */ /* 0x000fc60000000000 */
[----:B------:R0:W-:Y:S01]  /*7150*/  STL [R1+0x234], R21 ;  /* 0x0002341501007387 */ /* 0x0001e20000100800 */
[----:B------:R-:W-:-:S01]  /*7160*/  FADD R217, R109, R217 ;  /* 0x000000d96dd97221 */ /* 0x000fc20000000000 */
[----:B------:R-:W-:Y:S02]  /*7170*/  FADD R218, R110, R218 ;  /* 0x000000da6eda7221 */ /* 0x000fe40000000000 */
[----:B0-----:R3:W5:Y:S04]  /*7180*/  LDL.LU R21, [R1+0x2c0] ;  /* 0x0002c00001157983 */ /* 0x0017680000300800 */
[----:B------:R0:W-:Y:S01]  /*7190*/  STL [R1+0x238], R22 ;  /* 0x0002381601007387 */ /* 0x0001e20000100800 */
[----:B------:R-:W-:-:S01]  /*71a0*/  FADD R219, R111, R219 ;  /* 0x000000db6fdb7221 */ /* 0x000fc20000000000 */
[----:B------:R-:W-:-:S02]  /*71b0*/  FADD R220, R112, R220 ;  /* 0x000000dc70dc7221 */ /* 0x000fc40000000000 */
[----:B0-----:R3:W5:Y:S04]  /*71c0*/  LDL.LU R22, [R1+0x2bc] ;  /* 0x0002bc0001167983 */ /* 0x0017680000300800 */
[----:B------:R0:W-:Y:S01]  /*71d0*/  STL [R1+0x23c], R23 ;  /* 0x00023c1701007387 */ /* 0x0001e20000100800 */
[----:B------:R-:W-:-:S01]  /*71e0*/  FADD R221, R113, R221 ;  /* 0x000000dd71dd7221 */ /* 0x000fc20000000000 */
[----:B------:R-:W-:Y:S02]  /*71f0*/  FADD R222, R114, R222 ;  /* 0x000000de72de7221 */ /* 0x000fe40000000000 */
[----:B0-----:R3:W5:Y:S04]  /*7200*/  LDL.LU R23, [R1+0x2b8] ;  /* 0x0002b80001177983 */ /* 0x0017680000300800 */
[----:B------:R0:W-:Y:S01]  /*7210*/  STL [R1+0x240], R216 ;  /* 0x000240d801007387 */ /* 0x0001e20000100800 */
[----:B------:R-:W-:-:S03]  /*7220*/  FADD R223, R115, R223 ;  /* 0x000000df73df7221 */ /* 0x000fc60000000000 */
        /* <DEDUP_REMOVED lines=13> */
[----:B------:R0:W-:Y:S04]  /*7300*/  STL [R1+0x254], R221 ;  /* 0x000254dd01007387 */ /* 0x0001e80000100800 */
        /* <DEDUP_REMOVED lines=12> */
[----:B0-----:R3:W5:Y:S01]  /*73d0*/  LDL.LU R227, [R1+0x288] ;  /* 0x0002880001e37983 */ /* 0x0017620000300800 */
        /* <DEDUP_REMOVED lines=18> */
[----:B---3--:R-:W-:-:S06]  /*7500*/  UMOV UR6, URZ ;  /* 0x0000003f00067c82 */ /* 0x008fcc0008000000 */
.L_x_28:
[----:B------:R-:W-:Y:S05]  /*7510*/  @!P1 BRA `(.L_x_29) ;  /* 0x0000000000049947 */ /* 0x000fea0003800000 */
[----:B------:R-:W-:Y:S01]  /*7520*/  BPT.TRAP 0x1 ;  /* 0x000000040000795c */ /* 0x000fe20000300000 */
.L_x_29:
[----:B------:R3:W-:Y:S04]  /*7530*/  STL [R1+0x28c], R2 ;  /* 0x00028c0201007387 */ /* 0x0007e80000100800 */
[----:B---3--:R-:W3:Y:S04]  /*7540*/  LDL R2, [R1+0x270] ;  /* 0x0002700001027983 */ /* 0x008ee80000100800 */
[----:B-----5:R4:W-:Y:S04]  /*7550*/  STL [R1+0x288], R0 ;  /* 0x0002880001007387 */ /* 0x0209e80000100800 */
[----:B----4-:R-:W4:Y:S01]  /*7560*/  LDL R0, [R1+0x274] ;  /* 0x0002740001007983 */ /* 0x010f220000100800 */
[----:B--2---:R-:W-:Y:S01]  /*7570*/  IMAD.U32 R229, RZ, RZ, UR10 ;  /* 0x0000000affe57e24 */ /* 0x004fe2000f8e00ff */
[----:B---3--:R-:W-:-:S02]  /*7580*/  ISETP.NE.AND P0, PT, R2, RZ, PT ;  /* 0x000000ff0200720c */ /* 0x008fc40003f05270 */
[----:B------:R2:W5:Y:S11]  /*7590*/  LDL.LU R2, [R1+0x28c] ;  /* 0x00028c0001027983 */ /* 0x0005760000300800 */
[----:B------:R-:W-:-:S05]  /*75a0*/  @P0 LEA R229, R229, UR13, 0x3 ;  /* 0x0000000de5e50c11 */ /* 0x000fca000f8e18ff */
[----:B------:R-:W-:-:S05]  /*75b0*/  @P0 VIADD R229, R229, 0x10 ;  /* 0x00000010e5e50836 */ /* 0x000fca0000000000 */
[----:B----4-:R-:W-:Y:S02]  /*75c0*/  @P0 PRMT R229, R0, 0x654, R229 ;  /* 0x0000065400e50816 */ /* 0x010fe400000000e5 */
[----:B------:R2:W5:Y:S01]  /*75d0*/  LDL.LU R0, [R1+0x288] ;  /* 0x0002880001007983 */ /* 0x0005620000300800 */
[----:B------:R-:W-:Y:S01]  /*75e0*/  UISETP.GT.U32.AND UP0, UPT, UR7, 0x1, UPT ;  /* 0x000000010700788c */ /* 0x000fe2000bf04070 */
[----:B------:R2:W-:Y:S05]  /*75f0*/  @P0 SYNCS.ARRIVE.TRANS64.RED.A1T0 RZ, [R229+URZ], RZ ;  /* 0x000000ffe5ff09a7 */ /* 0x0005ea000810043f */
[----:B------:R-:W-:-:S13]  /*7600*/  PLOP3.LUT P0, PT, PT, PT, UP0, 0x80, 0x0 ;  /* 0x000000000000781c */ /* 0x000fda0003f0f008 */
[----:B--2---:R-:W-:Y:S05]  /*7610*/  @P0 BRA `(.L_x_30) ;  /* 0x0000000000040947 */ /* 0x004fea0003800000 */
[----:B------:R-:W-:Y:S01]  /*7620*/  BPT.TRAP 0x1 ;  /* 0x000000040000795c */ /* 0x000fe20000300000 */
.L_x_30:
[----:B------:R-:W-:Y:S02]  /*7630*/  UISETP.GT.AND UP2, UPT, UR16, 0x1, UPT ;  /* 0x000000011000788c */ /* 0x000fe4000bf44270 */
[----:B------:R-:W-:Y:S02]  /*7640*/  UIADD3 UR12, UR12, 0x1, URZ ;  /* 0x000000010c0c7890 */ /* 0x000fe4000fffe03f */
[----:B------:R-:W-:Y:S02]  /*7650*/  UIADD3 UR10, UR10, 0x1, URZ ;  /* 0x000000010a0a7890 */ /* 0x000fe4000fffe03f */
[----:B------:R-:W-:Y:S01]  /*7660*/  PLOP3.LUT P0, PT, PT, PT, UP2, 0x80, 0x0 ;  /* 0x000000000000781c */ /* 0x000fe20003f0f028 */
[----:B------:R-:W-:Y:S02]  /*7670*/  UISETP.NE.AND UP0, UPT, UR12, 0x2, UPT ;  /* 0x000000020c00788c */ /* 0x000fe4000bf05270 */
[----:B------:R-:W-:Y:S02]  /*7680*/  UIADD3 UR22, UR16, -0x1, URZ ;  /* 0xffffffff10167890 */ /* 0x000fe4000fffe03f */
[----:B------:R-:W-:-:S02]  /*7690*/  USEL UR16, URZ, 0x1, UP0 ;  /* 0x000000013f107887 */ /* 0x000fc40008000000 */
[----:B------:R-:W-:Y:S02]  /*76a0*/  UISETP.NE.AND UP1, UPT, UR10, 0x2, UPT ;  /* 0x000000020a00788c */ /* 0x000fe4000bf25270 */
[----:B------:R-:W-:Y:S02]  /*76b0*/  ULOP3.LUT UR15, UR15, UR16, URZ, 0x3c, !UPT ;  /* 0x000000100f0f7292 */ /* 0x000fe4000f8e3c3f */
[----:B------:R-:W-:Y:S02]  /*76c0*/  USEL UR12, UR12, URZ, UP0 ;  /* 0x0000003f0c0c7287 */ /* 0x000fe40008000000 */
[----:B------:R-:W-:Y:S01]  /*76d0*/  USEL UR10, UR10, URZ, UP1 ;  /* 0x0000003f0a0a7287 */ /* 0x000fe20008800000 */
[----:B------:R-:W-:Y:S01]  /*76e0*/  UMOV UR21, 0x1 ;  /* 0x0000000100157882 */ /* 0x000fe20000000000 */
[----:B------:R-:W-:Y:S01]  /*76f0*/  UMOV UR16, UR22 ;  /* 0x0000001600107c82 */ /* 0x000fe20008000000 */
[----:B------:R-:W-:Y:S09]  /*7700*/  @P0 BRA `(.L_x_31) ;  /* 0xffffffd4006c0947 */ /* 0x000ff2000383ffff */
.L_x_23:
[----:B------:R-:W-:-:S04]  /*7710*/  UISETP.NE.AND UP0, UPT, UR6, URZ, UPT ;  /* 0x0000003f0600728c */ /* 0x000fc8000bf05270 */
[----:B------:R-:W-:-:S06]  /*7720*/  USEL UR6, URZ, 0x1, !UP0 ;  /* 0x000000013f067887 */ /* 0x000fcc000c000000 */
[----:B------:R-:W-:-:S13]  /*7730*/  ISETP.NE.AND P0, PT, RZ, UR6, PT ;  /* 0x00000006ff007c0c */ /* 0x000fda000bf05270 */
[----:B------:R-:W-:Y:S05]  /*7740*/  @!P0 BRA `(.L_x_32) ;  /* 0x0000002000dc8947 */ /* 0x000fea0003800000 */
[----:B------:R-:W-:Y:S02]  /*7750*/  WARPGROUP.DEPBAR.LE gsb0, 0x0 ;  /* 0x00008000000079c5 */ /* 0x000fe40000010000 */
[----:B-----5:R-:W-:Y:S01]  /*7760*/  FADD R227, R121, R227 ;  /* 0x000000e379e37221 */ /* 0x020fe20000000000 */
[----:B------:R-:W-:Y:S01]  /*7770*/  FADD R226, R122, R226 ;  /* 0x000000e27ae27221 */ /* 0x000fe20000000000 */
[----:B------:R-:W-:Y:S01]  /*7780*/  FADD R225, R123, R225 ;  /* 0x000000e17be17221 */ /* 0x000fe20000000000 */
[----:B------:R-:W-:Y:S01]  /*7790*/  FADD R224, R124, R224 ;  /* 0x000000e07ce07221 */ /* 0x000fe20000000000 */
[----:B------:R-:W-:Y:S01]  /*77a0*/  FADD R223, R125, R223 ;  /* 0x000000df7ddf7221 */ /* 0x000fe20000000000 */
[----:B------:R2:W-:Y:S01]  /*77b0*/  STL [R1+0x288], R227 ;  /* 0x000288e301007387 */ /* 0x0005e20000100800 */
[----:B------:R-:W-:Y:S01]  /*77c0*/  FADD R222, R126, R222 ;  /* 0x000000de7ede7221 */ /* 0x000fe20000000000 */
        /* <DEDUP_REMOVED lines=8> */
[----:B--2---:R-:W2:Y:S01]  /*7850*/  LDL.LU R227, [R1] ;  /* 0x0000000001e37983 */ /* 0x004ea20000300800 */
[----:B------:R-:W-:Y:S01]  /*7860*/  FADD R21, R135, R21 ;  /* 0x0000001587157221 */ /* 0x000fe20000000000 */
[----:B------:R-:W-:Y:S01]  /*7870*/  FADD R20, R136, R20 ;  /* 0x0000001488147221 */ /* 0x000fe20000000000 */
[----:B------:R-:W-:Y:S01]  /*7880*/  FADD R19, R137, R19 ;  /* 0x0000001389137221 */ /* 0x000fe20000000000 */
[----:B------:R-:W-:Y:S01]  /*7890*/  STL [R1+0x28c], R226 ;  /* 0x00028ce201007387 */ /* 0x000fe20000100800 */
        /* <DEDUP_REMOVED lines=43> */
[----:B------:R3:W-:Y:S04]  /*7b50*/  STL [R1+0x300], R5 ;  /* 0x0003000501007387 */ /* 0x0007e80000100800 */
[----:B---3--:R-:W3:Y:S04]  /*7b60*/  LDL.LU R5, [R1+0x4] ;  /* 0x0000040001057983 */ /* 0x008ee80000300800 */
[----:B------:R-:W4:Y:S04]  /*7b70*/  LDL.LU R6, [R1+0x8] ;  /* 0x0000080001067983 */ /* 0x000f280000300800 */
[----:B------:R-:W4:Y:S01]  /*7b80*/  LDL.LU R7, [R1+0xc] ;  /* 0x00000c0001077983 */ /* 0x000f220000300800 */
[----:B--2---:R-:W-:-:S05]  /*7b90*/  FADD R227, R156, R227 ;  /* 0x000000e39ce37221 */ /* 0x004fca0000000000 */
[----:B------:R2:W-:Y:S04]  /*7ba0*/  STL [R1], R227 ;  /* 0x000000e301007387 */ /* 0x0005e80000100800 */
        /* <DEDUP_REMOVED lines=27> */
[----:B--2---:R-:W2:Y:S01]  /*7d60*/  LDL.LU R227, [R1+0x7c] ;  /* 0x00007c0001e37983 */ /* 0x004ea20000300800 */
[----:B---3--:R-:W-:Y:S01]  /*7d70*/  FADD R5, R157, R5 ;  /* 0x000000059d057221 */ /* 0x008fe20000000000 */
[----:B----4-:R-:W-:-:S04]  /*7d80*/  FADD R6, R158, R6 ;  /* 0x000000069e067221 */ /* 0x010fc80000000000 */
[----:B------:R3:W-:Y:S01]  /*7d90*/  STL [R1+0x4], R5 ;  /* 0x0000040501007387 */ /* 0x0007e20000100800 */
[----:B------:R-:W-:-:S03]  /*7da0*/  FADD R7, R159, R7 ;  /* 0x000000079f077221 */ /* 0x000fc60000000000 */
[----:B------:R4:W-:Y:S04]  /*7db0*/  STL [R1+0x8], R6 ;  /* 0x0000080601007387 */ /* 0x0009e80000100800 */
[----:B------:R0:W-:Y:S01]  /*7dc0*/  STL [R1+0xc], R7 ;  /* 0x00000c0701007387 */ /* 0x0001e20000100800 */
[----:B------:R-:W-:Y:S01]  /*7dd0*/  FADD R8, R160, R8 ;  /* 0x00000008a0087221 */ /* 0x000fe20000000000 */
[----:B------:R-:W-:-:S04]  /*7de0*/  FADD R9, R161, R9 ;  /* 0x00000009a1097221 */ /* 0x000fc80000000000 */
        /* <DEDUP_REMOVED lines=50> */
[----:B---3--:R-:W3:Y:S01]  /*8110*/  LDL.LU R5, [R1+0x80] ;  /* 0x0000800001057983 */ /* 0x008ee20000300800 */
[----:B--2---:R-:W-:-:S03]  /*8120*/  FADD R227, R187, R227 ;  /* 0x000000e3bbe37221 */ /* 0x004fc60000000000 */
[----:B------:R2:W-:Y:S04]  /*8130*/  STL [R1+0x74], R225 ;  /* 0x000074e101007387 */ /* 0x0005e80000100800 */
[----:B----4-:R-:W4:Y:S04]  /*8140*/  LDL.LU R6, [R1+0x84] ;  /* 0x0000840001067983 */ /* 0x010f280000300800 */
[----:B------:R2:W-:Y:S04]  /*8150*/  STL [R1+0x78], R226 ;  /* 0x000078e201007387 */ /* 0x0005e80000100800 */
[----:B0-----:R-:W4:Y:S04]  /*8160*/  LDL.LU R7, [R1+0x88] ;  /* 0x0000880001077983 */ /* 0x001f280000300800 */
[----:B------:R0:W-:Y:S04]  /*8170*/  STL [R1+0x7c], R227 ;  /* 0x00007ce301007387 */ /* 0x0001e80000100800 */
        /* <DEDUP_REMOVED lines=25> */
[----:B--2---:R-:W2:Y:S04]  /*8310*/  LDL.LU R225, [R1+0xf0] ;  /* 0x0000f00001e17983 */ /* 0x004ea80000300800 */
[----:B------:R-:W2:Y:S04]  /*8320*/  LDL.LU R226, [R1+0xf4] ;  /* 0x0000f40001e27983 */ /* 0x000ea80000300800 */
[----:B0-----:R-:W2:Y:S01]  /*8330*/  LDL.LU R227, [R1+0xf8] ;  /* 0x0000f80001e37983 */ /* 0x001ea20000300800 */
[----:B---3--:R-:W-:Y:S01]  /*8340*/  FADD R5, R188, R5 ;  /* 0x00000005bc057221 */ /* 0x008fe20000000000 */
        /* <DEDUP_REMOVED lines=54> */
[----:B--2---:R-:W-:-:S03]  /*86b0*/  FADD R225, R24, R225 ;  /* 0x000000e118e17221 */ /* 0x004fc60000000000 */
[----:B------:R2:W-:Y:S01]  /*86c0*/  STL [R1+0xec], R224 ;  /* 0x0000ece001007387 */ /* 0x0005e20000100800 */
[----:B------:R-:W-:-:S03]  /*86d0*/  FADD R226, R25, R226 ;  /* 0x000000e219e27221 */ /* 0x000fc60000000000 */
[----:B0-----:R-:W2:Y:S01]  /*86e0*/  LDL.LU R5, [R1+0xfc] ;  /* 0x0000fc0001057983 */ /* 0x001ea20000300800 */
[----:B------:R-:W-:-:S03]  /*86f0*/  FADD R227, R26, R227 ;  /* 0x000000e31ae37221 */ /* 0x000fc60000000000 */
[----:B------:R0:W-:Y:S04]  /*8700*/  STL [R1+0xf0], R225 ;  /* 0x0000f0e101007387 */ /* 0x0001e80000100800 */
[----:B-1----:R-:W2:Y:S04]  /*8710*/  LDL.LU R6, [R1+0x100] ;  /* 0x0001000001067983 */ /* 0x002ea80000300800 */
[----:B------:R1:W-:Y:S04]  /*8720*/  STL [R1+0xf4], R226 ;  /* 0x0000f4e201007387 */ /* 0x0003e80000100800 */
[----:B---3--:R-:W3:Y:S04]  /*8730*/  LDL.LU R7, [R1+0x104] ;  /* 0x0001040001077983 */ /* 0x008ee80000300800 */
[----:B------:R1:W-:Y:S04]  /*8740*/  STL [R1+0xf8], R227 ;  /* 0x0000f8e301007387 */ /* 0x0003e80000100800 */
        /* <DEDUP_REMOVED lines=25> */
[----:B0-----:R-:W2:Y:S04]  /*88e0*/  LDL.LU R225, [R1+0x16c] ;  /* 0x00016c0001e17983 */ /* 0x001ea80000300800 */
[----:B-1----:R-:W2:Y:S04]  /*88f0*/  LDL.LU R226, [R1+0x170] ;  /* 0x0001700001e27983 */ /* 0x002ea80000300800 */
[----:B------:R-:W2:Y:S01]  /*8900*/  LDL.LU R227, [R1+0x174] ;  /* 0x0001740001e37983 */ /* 0x000ea20000300800 */
[----:B------:R-:W-:Y:S01]  /*8910*/  FADD R5, R27, R5 ;  /* 0x000000051b057221 */ /* 0x000fe20000000000 */
[----:B------:R-:W-:-:S04]  /*8920*/  FADD R6, R28, R6 ;  /* 0x000000061c067221 */ /* 0x000fc80000000000 */
        /* <DEDUP_REMOVED lines=180> */
[----:B------:R-:W2:Y:S04]  /*9470*/  LDL.LU R224, [R1+0x260] ;  /* 0x0002600001e07983 */ /* 0x000ea80000300800 */
[----:B0-----:R-:W2:Y:S04]  /*9480*/  LDL.LU R225, [R1+0x264] ;  /* 0x0002640001e17983 */ /* 0x001ea80000300800 */
[----:B-1----:R-:W2:Y:S04]  /*9490*/  LDL.LU R226, [R1+0x268] ;  /* 0x0002680001e27983 */ /* 0x002ea80000300800 */
[----:B------:R-:W2:Y:S01]  /*94a0*/  LDL.LU R227, [R1+0x26c] ;  /* 0x00026c0001e37983 */ /* 0x000ea20000300800 */
[----:B------:R-:W-:-:S05]  /*94b0*/  FADD R5, R89, R5 ;  /* 0x0000000559057221 */ /* 0x000fca0000000000 */
[----:B------:R0:W-:Y:S01]  /*94c0*/  STL [R1+0x1f4], R5 ;  /* 0x0001f40501007387 */ /* 0x0001e20000100800 */
[----:B------:R-:W-:-:S03]  /*94d0*/  FADD R6, R90, R6 ;  /* 0x000000065a067221 */ /* 0x000fc60000000000 */
[----:B0-----:R0:W5:Y:S01]  /*94e0*/  LDL.LU R5, [R1+0x300] ;  /* 0x0003000001057983 */ /* 0x0011620000300800 */
[----:B---3--:R-:W-:-:S03]  /*94f0*/  FADD R7, R91, R7 ;  /* 0x000000075b077221 */ /* 0x008fc60000000000 */
[----:B------:R1:W-:Y:S01]  /*9500*/  STL [R1+0x1f8], R6 ;  /* 0x0001f80601007387 */ /* 0x0003e20000100800 */
[----:B----4-:R-:W-:Y:S01]  /*9510*/  FADD R8, R92, R8 ;  /* 0x000000085c087221 */ /* 0x010fe20000000000 */
[----:B------:R-:W-:Y:S02]  /*9520*/  FADD R9, R93, R9 ;  /* 0x000000095d097221 */ /* 0x000fe40000000000 */
[----:B-1----:R0:W5:Y:S01]  /*9530*/  LDL.LU R6, [R1+0x2fc] ;  /* 0x0002fc0001067983 */ /* 0x0021620000300800 */
[----:B------:R-:W-:-:S03]  /*9540*/  FADD R10, R94, R10 ;  /* 0x0000000a5e0a7221 */ /* 0x000fc60000000000 */
[----:B------:R1:W-:Y:S01]  /*9550*/  STL [R1+0x1fc], R7 ;  /* 0x0001fc0701007387 */ /* 0x0003e20000100800 */
[----:B------:R-:W-:-:S03]  /*9560*/  FADD R11, R95, R11 ;  /* 0x0000000b5f0b7221 */ /* 0x000fc60000000000 */
[----:B-1----:R0:W5:Y:S01]  /*9570*/  LDL.LU R7, [R1+0x2f8] ;  /* 0x0002f80001077983 */ /* 0x0021620000300800 */
[----:B------:R-:W-:-:S03]  /*9580*/  FADD R12, R96, R12 ;  /* 0x0000000c600c7221 */ /* 0x000fc60000000000 */
[----:B------:R1:W-:Y:S01]  /*9590*/  STL [R1+0x200], R8 ;  /* 0x0002000801007387 */ /* 0x0003e20000100800 */
[----:B------:R-:W-:Y:S01]  /*95a0*/  FADD R13, R97, R13 ;  /* 0x0000000d610d7221 */ /* 0x000fe20000000000 */
[----:B------:R-:W-:Y:S02]  /*95b0*/  FADD R14, R98, R14 ;  /* 0x0000000e620e7221 */ /* 0x000fe40000000000 */
[----:B-1----:R0:W5:Y:S04]  /*95c0*/  LDL.LU R8, [R1+0x2f4] ;  /* 0x0002f40001087983 */ /* 0x0021680000300800 */
[----:B------:R1:W-:Y:S01]  /*95d0*/  STL [R1+0x204], R9 ;  /* 0x0002040901007387 */ /* 0x0003e20000100800 */
[----:B------:R-:W-:Y:S01]  /*95e0*/  FADD R15, R99, R15 ;  /* 0x0000000f630f7221 */ /* 0x000fe20000000000 */
[----:B------:R-:W-:-:S02]  /*95f0*/  FADD R16, R100, R16 ;  /* 0x0000001064107221 */ /* 0x000fc40000000000 */
[----:B-1----:R0:W5:Y:S04]  /*9600*/  LDL.LU R9, [R1+0x2f0] ;  /* 0x0002f00001097983 */ /* 0x0021680000300800 */
[----:B------:R1:W-:Y:S01]  /*9610*/  STL [R1+0x208], R10 ;  /* 0x0002080a01007387 */ /* 0x0003e20000100800 */
[----:B------:R-:W-:-:S03]  /*9620*/  FADD R17, R101, R17 ;  /* 0x0000001165117221 */ /* 0x000fc60000000000 */
        /* <DEDUP_REMOVED lines=38> */
[----:B--2---:R-:W-:-:S03]  /*9890*/  FADD R222, R114, R222 ;  /* 0x000000de72de7221 */ /* 0x004fc60000000000 */
        /* <DEDUP_REMOVED lines=16> */
[----:B------:R1:W-:Y:S04]  /*99a0*/  STL [R1+0x254], R221 ;  /* 0x000254dd01007387 */ /* 0x0003e80000100800 */
        /* <DEDUP_REMOVED lines=12> */
[----:B-1----:R0:W5:Y:S01]  /*9a70*/  LDL.LU R227, [R1+0x288] ;  /* 0x0002880001e37983 */ /* 0x0021620000300800 */
[----:B------:R-:W-:Y:S01]  /*9a80*/  FADD R4, R152, R4 ;  /* 0x0000000498047221 */ /* 0x000fe20000000000 */
[----:B------:R-:W-:Y:S01]  /*9a90*/  FADD R3, R153, R3 ;  /* 0x0000000399037221 */ /* 0x000fe20000000000 */
[----:B------:R-:W-:Y:S01]  /*9aa0*/  FADD R2, R154, R2 ;  /* 0x000000029a027221 */ /* 0x000fe20000000000 */
[----:B------:R-:W-:-:S07]  /*9ab0*/  FADD R0, R155, R0 ;  /* 0x000000009b007221 */ /* 0x000fce0000000000 */
.L_x_32:
[----:B------:R-:W-:Y:S02]  /*9ac0*/  WARPGROUP.DEPBAR.LE gsb0, 0x0 ;  /* 0x00008000000079c5 */ /* 0x000fe40000010000 */
[----:B------:R-:W2:Y:S02]  /*9ad0*/  LDC R24, c[0x0][0x28c] ;  /* 0x0000a300ff187b82 */ /* 0x000ea40000000800 */
[----:B--2---:R-:W-:-:S13]  /*9ae0*/  ISETP.GE.AND P0, PT, R24, 0x1, PT ;  /* 0x000000011800780c */ /* 0x004fda0003f06270 */
[----:B------:R-:W-:Y:S05]  /*9af0*/  @!P0 BRA `(.L_x_33) ;  /* 0x0000000000688947 */ /* 0x000fea0003800000 */
[----:B------:R-:W-:-:S06]  /*9b00*/  UISETP.NE.AND UP0, UPT, UR8, 0x3, UPT ;  /* 0x000000030800788c */ /* 0x000fcc000bf05270 */
[----:B------:R-:W-:-:S13]  /*9b10*/  PLOP3.LUT P0, PT, PT, PT, UP0, 0x80, 0x0 ;  /* 0x000000000000781c */ /* 0x000fda0003f0f008 */
[----:B------:R-:W-:Y:S05]  /*9b20*/  @!P0 BRA `(.L_x_34) ;  /* 0x0000000000048947 */ /* 0x000fea0003800000 */
[----:B------:R-:W-:Y:S01]  /*9b30*/  BPT.TRAP 0x1 ;  /* 0x000000040000795c */ /* 0x000fe20000300000 */
.L_x_34:
[----:B-----5:R2:W-:Y:S04]  /*9b40*/  STL [R1+0x28c], R2 ;  /* 0x00028c0201007387 */ /* 0x0205e80000100800 */
[----:B--2---:R-:W2:Y:S04]  /*9b50*/  LDL R2, [R1+0x270] ;  /* 0x0002700001027983 */ /* 0x004ea80000100800 */
[----:B------:R3:W-:Y:S04]  /*9b60*/  STL [R1+0x288], R0 ;  /* 0x0002880001007387 */ /* 0x0007e80000100800 */
[----:B---3--:R-:W3:Y:S01]  /*9b70*/  LDL R0, [R1+0x274] ;  /* 0x0002740001007983 */ /* 0x008ee20000100800 */
[----:B------:R-:W-:Y:S01]  /*9b80*/  UISETP.LT.AND UP1, UPT, UR9, 0x1, UPT ;  /* 0x000000010900788c */ /* 0x000fe2000bf21270 */
[----:B------:R-:W-:Y:S01]  /*9b90*/  IMAD.U32 R25, RZ, RZ, UR13 ;  /* 0x0000000dff197e24 */ /* 0x000fe2000f8e00ff */
[----:B--2---:R-:W-:-:S02]  /*9ba0*/  ISETP.NE.AND P0, PT, R2, RZ, PT ;  /* 0x000000ff0200720c */ /* 0x004fc40003f05270 */
[----:B------:R2:W5:Y:S11]  /*9bb0*/  LDL.LU R2, [R1+0x28c] ;  /* 0x00028c0001027983 */ /* 0x0005760000300800 */
[----:B------:R-:W-:-:S05]  /*9bc0*/  VOTEU.ANY UP0, P0 ;  /* 0x00000000003f7886 */ /* 0x000fca0000000100 */
[----:B------:R-:W-:-:S04]  /*9bd0*/  @UP0 USEL UR6, UR9, 0x1, UP1 ;  /* 0x0000000109060887 */ /* 0x000fc80008800000 */
[----:B------:R-:W-:-:S06]  /*9be0*/  @UP0 UIADD3 UR6, UR5, UR9, -UR6 ;  /* 0x0000000905060290 */ /* 0x000fcc000fffe806 */
[----:B------:R-:W-:-:S04]  /*9bf0*/  IMAD.U32 R24, RZ, RZ, UR6 ;  /* 0x00000006ff187e24 */ /* 0x000fc8000f8e00ff */
[----:B------:R-:W-:-:S05]  /*9c00*/  @P0 IMAD.SHL.U32 R24, R24, 0x8, RZ ;  /* 0x0000000818180824 */ /* 0x000fca00078e00ff */
[----:B------:R-:W-:-:S04]  /*9c10*/  @P0 LOP3.LUT R24, R24, 0x8, RZ, 0xc0, !PT ;  /* 0x0000000818180812 */ /* 0x000fc800078ec0ff */
[----:B------:R-:W-:-:S04]  /*9c20*/  @P0 IADD3 R24, R25, 0x10, R24 ;  /* 0x0000001019180810 */ /* 0x000fc80007ffe018 */
[----:B---3--:R-:W-:Y:S02]  /*9c30*/  @P0 PRMT R24, R0, 0x654, R24 ;  /* 0x0000065400180816 */ /* 0x008fe40000000018 */
[----:B------:R2:W5:Y:S01]  /*9c40*/  LDL.LU R0, [R1+0x288] ;  /* 0x0002880001007983 */ /* 0x0005620000300800 */
[----:B------:R-:W-:Y:S01]  /*9c50*/  UISETP.GT.U32.AND UP0, UPT, UR7, 0x1, UPT ;  /* 0x000000010700788c */ /* 0x000fe2000bf04070 */
[----:B------:R2:W-:Y:S05]  /*9c60*/  @P0 SYNCS.ARRIVE.TRANS64.RED.A1T0 RZ, [R24+URZ], RZ ;  /* 0x000000ff18ff09a7 */ /* 0x0005ea000810043f */
[----:B------:R-:W-:-:S13]  /*9c70*/  PLOP3.LUT P0, PT, PT, PT, UP0, 0x80, 0x0 ;  /* 0x000000000000781c */ /* 0x000fda0003f0f008 */
[----:B--2---:R-:W-:Y:S05]  /*9c80*/  @P0 BRA `(.L_x_33) ;  /* 0x0000000000040947 */ /* 0x004fea0003800000 */
[----:B------:R-:W-:Y:S01]  /*9c90*/  BPT.TRAP 0x1 ;  /* 0x000000040000795c */ /* 0x000fe20000300000 */
.L_x_33:
[----:B------:R2:W-:Y:S01]  /*9ca0*/  STL [R1+0x290], R3 ;  /* 0x0002900301007387 */ /* 0x0005e20000100800 */
[----:B------:R-:W3:Y:S01]  /*9cb0*/  LDC R28, c[0x0][0x288] ;  /* 0x0000a200ff1c7b82 */ /* 0x000ee20000000800 */
[----:B------:R-:W-:Y:S02]  /*9cc0*/  ULDC UR6, c[0x0][0x284] ;  /* 0x0000a10000067ab9 */ /* 0x000fe40000000800 */
[----:B--2---:R-:W2:Y:S04]  /*9cd0*/  LDL.LU R3, [R1+0x284] ;  /* 0x0002840001037983 */ /* 0x004ea80000300800 */
[----:B-----5:R4:W-:Y:S04]  /*9ce0*/  STL [R1+0x28c], R2 ;  /* 0x00028c0201007387 */ /* 0x0209e80000100800 */
[----:B----4-:R-:W4:Y:S04]  /*9cf0*/  LDL.LU R2, [R1+0x280] ;  /* 0x0002800001027983 */ /* 0x010f280000300800 */
[----:B------:R0:W-:Y:S02]  /*9d00*/  STL [R1+0x288], R0 ;  /* 0x0002880001007387 */ /* 0x0001e40000100800 */
[----:B0-----:R-:W0:Y:S02]  /*9d10*/  S2R R0, SR_TID.X ;  /* 0x0000000000007919 */ /* 0x001e240000002100 */
[----:B0-----:R-:W-:-:S02]  /*9d20*/  SHF.R.U32.HI R24, RZ, 0x2, R0 ;  /* 0x00000002ff187819 */ /* 0x001fc40000011600 */
[----:B------:R-:W-:Y:S02]  /*9d30*/  LOP3.LUT R26, R0, 0x60, RZ, 0xc0, !PT ;  /* 0x00000060001a7812 */ /* 0x000fe400078ec0ff */
[----:B------:R-:W-:Y:S02]  /*9d40*/  SHF.R.U32.HI R27, RZ, 0x7, R0 ;  /* 0x00000007ff1b7819 */ /* 0x000fe40000011600 */
[----:B------:R-:W-:Y:S02]  /*9d50*/  LOP3.LUT R25, R24, 0x7, RZ, 0xc0, !PT ;  /* 0x0000000718197812 */ /* 0x000fe400078ec0ff */
[----:B------:R-:W-:Y:S02]  /*9d60*/  SHF.R.U32.HI R26, RZ, 0x1, R26 ;  /* 0x00000001ff1a7819 */ /* 0x000fe4000001161a */
[----:B------:R-:W-:Y:S02]  /*9d70*/  LOP3.LUT R24, R27, 0x1, RZ, 0xc0, !PT ;  /* 0x000000011b187812 */ /* 0x000fe400078ec0ff */
[----:B------:R-:W-:Y:S01]  /*9d80*/  IADD3 R31, RZ, -R26, -R25 ;  /* 0x8000001aff1f7210 */ /* 0x000fe20007ffe819 */
[C---:B------:R-:W-:Y:S01]  /*9d90*/  IMAD.SHL.U32 R34, R0.reuse, 0x2, RZ ;  /* 0x0000000200227824 */ /* 0x040fe200078e00ff */
[----:B------:R-:W-:Y:S01]  /*9da0*/  LOP3.LUT R27, R0, 0x3, RZ, 0xc0, !PT ;  /* 0x00000003001b7812 */ /* 0x000fe200078ec0ff */
[----:B------:R-:W-:-:S02]  /*9db0*/  IMAD.SHL.U32 R30, R24, 0x40, RZ ;  /* 0x00000040181e7824 */ /* 0x000fc400078e00ff */
[----:B------:R-:W-:Y:S02]  /*9dc0*/  IMAD R31, R24, -0x40, R31 ;  /* 0xffffffc0181f7824 */ /* 0x000fe400078e021f */
[----:B--2---:R-:W-:Y:S02]  /*9dd0*/  IMAD R29, R3, 0xc0, RZ ;  /* 0x000000c0031d7824 */ /* 0x004fe400078e02ff */
[----:B------:R0:W5:Y:S01]  /*9de0*/  LDL.LU R3, [R1+0x290] ;  /* 0x0002900001037983 */ /* 0x0001620000300800 */
[----:B------:R-:W-:Y:S01]  /*9df0*/  LOP3.LUT R25, R30, 0x40, R25, 0xe2, !PT ;  /* 0x000000401e197812 */ /* 0x000fe200078ee219 */
[----:B---3--:R-:W-:Y:S01]  /*9e00*/  IMAD R42, R27, -0x2, R28 ;  /* 0xfffffffe1b2a7824 */ /* 0x008fe200078e021c */
[----:B------:R-:W-:Y:S01]  /*9e10*/  ISETP.GE.AND P0, PT, R29, R28, PT ;  /* 0x0000001c1d00720c */ /* 0x000fe20003f06270 */
[C---:B----4-:R-:W-:Y:S02]  /*9e20*/  IMAD.SHL.U32 R24, R2.reuse, 0x100, RZ ;  /* 0x0000010002187824 */ /* 0x050fe400078e00ff */
[----:B------:R-:W-:-:S02]  /*9e30*/  IMAD.WIDE R36, R2, 0x100, RZ ;  /* 0x0000010002247825 */ /* 0x000fc400078e02ff */
[----:B------:R0:W5:Y:S04]  /*9e40*/  LDL.LU R2, [R1+0x28c] ;  /* 0x00028c0001027983 */ /* 0x0001680000300800 */
[----:B------:R0:W5:Y:S01]  /*9e50*/  LDL.LU R0, [R1+0x288] ;  /* 0x0002880001007983 */ /* 0x0001620000300800 */
[----:B------:R-:W-:Y:S01]  /*9e60*/  ISETP.GE.OR P0, PT, R24, UR6, P0 ;  /* 0x0000000618007c0c */ /* 0x000fe20008706670 */
[----:B------:R-:W-:Y:S01]  /*9e70*/  IMAD.IADD R42, R42, 0x1, -R29 ;  /* 0x000000012a2a7824 */ /* 0x000fe200078e0a1d */
[----:B------:R-:W-:Y:S01]  /*9e80*/  IADD3 R41, -R24, UR6, R31 ;  /* 0x0000000618297c10 */ /* 0x000fe2000fffe11f */
[----:B------:R-:W-:Y:S01]  /*9e90*/  IMAD.MOV.U32 R43, RZ, RZ, -0x1 ;  /* 0xffffffffff2b7424 */ /* 0x000fe200078e00ff */
[----:B------:R-:W-:Y:S02]  /*9ea0*/  LOP3.LUT R40, R36, R25, R26, 0xfe, !PT ;  /* 0x0000001924287212 */ /* 0x000fe400078efe1a */
[----:B------:R-:W-:-:S07]  /*9eb0*/  LOP3.LUT R34, R29, 0x6, R34, 0xf8, !PT ;  /* 0x000000061d227812 */ /* 0x000fce00078ef822 */
[----:B0-----:R-:W-:Y:S05]  /*9ec0*/  @P0 BRA `(.L_x_35) ;  /* 0x000000e4000c0947 */ /* 0x001fea0003800000 */
[----:B------:R-:W0:Y:S01]  /*9ed0*/  LDC.64 R24, c[0x0][0x5c8] ;  /* 0x00017200ff187b82 */ /* 0x000e220000000a00 */
[----:B------:R-:W-:Y:S01]  /*9ee0*/  USHF.R.S32.HI UR12, URZ, 0x1f, UR19 ;  /* 0x0000001f3f0c7899 */ /* 0x000fe20008011413 */
[--C-:B------:R-:W-:Y:S01]  /*9ef0*/  SHF.R.S32.HI R35, RZ, 0x1f, R34.reuse ;  /* 0x0000001fff237819 */ /* 0x100fe20000011422 */
[----:B------:R-:W-:Y:S01]  /*9f00*/  ULDC.64 UR10, c[0x0][0x5d0] ;  /* 0x00017400000a7ab9 */ /* 0x000fe20000000a00 */
[----:B------:R-:W-:Y:S01]  /*9f10*/  BSSY B0, `(.L_x_35) ;  /* 0x0000e3e000007945 */ /* 0x000fe20003800000 */
[----:B------:R-:W-:Y:S02]  /*9f20*/  UIMAD UR6, UR12, UR10, URZ ;  /* 0x0000000a0c0672a4 */ /* 0x000fe4000f8e023f */
[----:B------:R-:W-:Y:S02]  /*9f30*/  IMAD.U32 R31, RZ, RZ, UR10 ;  /* 0x0000000aff1f7e24 */ /* 0x000fe4000f8e00ff */
[----:B------:R-:W-:Y:S02]  /*9f40*/  UIMAD UR6, UR19, UR11, UR6 ;  /* 0x0000000b130672a4 */ /* 0x000fe4000f8e0206 */
[----:B------:R-:W-:Y:S01]  /*9f50*/  IMAD.WIDE.U32 R30, R31, UR19, R34 ;  /* 0x000000131f1e7c25 */ /* 0x000fe2000f8e0022 */
[----:B------:R-:W-:-:S03]  /*9f60*/  ULDC.64 UR10, c[0x0][0x5c0] ;  /* 0x00017000000a7ab9 */ /* 0x000fc60000000a00 */
[----:B------:R-:W-:Y:S02]  /*9f70*/  VIADD R31, R31, UR6 ;  /* 0x000000061f1f7c36 */ /* 0x000fe40008000000 */
[-C--:B0-----:R-:W-:Y:S02]  /*9f80*/  IMAD R26, R37, R24.reuse, RZ ;  /* 0x00000018251a7224 */ /* 0x081fe400078e02ff */
[----:B------:R-:W-:-:S04]  /*9f90*/  IMAD.WIDE.U32 R30, R40, R24, R30 ;  /* 0x00000018281e7225 */ /* 0x000fc800078e001e */
[----:B------:R-:W-:Y:S01]  /*9fa0*/  IMAD R27, R40, R25, R26 ;  /* 0x00000019281b7224 */ /* 0x000fe200078e021a */
[----:B------:R-:W-:Y:S01]  /*9fb0*/  IADD3 R32, P5, R30, UR10, RZ ;  /* 0x0000000a1e207c10 */ /* 0x000fe2000ffbe0ff */
[C---:B------:R-:W-:Y:S01]  /*9fc0*/  IMAD.SHL.U32 R29, R24.reuse, 0x8, RZ ;  /* 0x00000008181d7824 */ /* 0x040fe200078e00ff */
[C---:B------:R-:W-:Y:S01]  /*9fd0*/  LEA R26, P2, R24.reuse, R30, 0x7 ;  /* 0x0000001e181a7211 */ /* 0x040fe200078438ff */
[----:B------:R-:W-:Y:S01]  /*9fe0*/  IMAD.IADD R38, R31, 0x1, R27 ;  /* 0x000000011f267824 */ /* 0x000fe200078e021b */
[----:B------:R-:W-:Y:S02]  /*9ff0*/  SHF.L.U64.HI R27, R24, 0x3, R25 ;  /* 0x00000003181b7819 */ /* 0x000fe40000010219 */
[----:B------:R-:W-:Y:S02]  /*a000*/  IADD3 R30, P0, P1, R30, UR10, R29 ;  /* 0x0000000a1e1e7c10 */ /* 0x000fe4000f91e01d */
[----:B------:R-:W-:Y:S02]  /*a010*/  IADD3.X R33, R38, UR11, RZ, P5, !PT ;  /* 0x0000000b26217c10 */ /* 0x000fe4000affe4ff */
[----:B------:R-:W-:-:S02]  /*a020*/  FSETP.NEU.AND P5, PT, RZ, UR17, PT ;  /* 0x00000011ff007c0b */ /* 0x000fc4000bfad000 */
[----:B------:R-:W-:Y:S02]  /*a030*/  LEA.HI.X R24, R24, R38, R25, 0x7, P2 ;  /* 0x0000002618187211 */ /* 0x000fe400010f3c19 */
[C---:B------:R-:W-:Y:S02]  /*a040*/  IADD3 R28, P2, P4, R26.reuse, UR10, R29 ;  /* 0x0000000a1a1c7c10 */ /* 0x040fe4000fc5e01d */
[----:B------:R-:W-:Y:S02]  /*a050*/  IADD3 R26, P6, R26, UR10, RZ ;  /* 0x0000000a1a1a7c10 */ /* 0x000fe4000ffde0ff */
[--C-:B------:R-:W-:Y:S02]  /*a060*/  IADD3.X R31, R38, UR11, R27.reuse, P0, P1 ;  /* 0x0000000b261f7c10 */ /* 0x100fe400087e241b */
[C---:B------:R-:W-:Y:S02]  /*a070*/  IADD3.X R29, R24.reuse, UR11, R27, P2, P4 ;  /* 0x0000000b181d7c10 */ /* 0x040fe400097e841b */
[----:B------:R-:W-:Y:S01]  /*a080*/  IADD3.X R27, R24, UR11, RZ, P6, !PT ;  /* 0x0000000b181b7c10 */ /* 0x000fe2000b7fe4ff */
[----:B------:R-:W-:Y:S06]  /*a090*/  @!P5 BRA `(.L_x_36) ;  /* 0x000000a80014d947 */ /* 0x000fec0003800000 */
[----:B------:R-:W-:Y:S01]  /*a0a0*/  ULDC.64 UR10, c[0x0][0x5b8] ;  /* 0x00016e00000a7ab9 */ /* 0x000fe20000000a00 */
[----:B------:R-:W-:Y:S01]  /*a0b0*/  BSSY B1, `(.L_x_37) ;  /* 0x0000013000017945 */ /* 0x000fe20003800000 */
[----:B------:R-:W-:Y:S02]  /*a0c0*/  UIMAD UR6, UR12, UR10, URZ ;  /* 0x0000000a0c0672a4 */ /* 0x000fe4000f8e023f */
[----:B------:R-:W-:Y:S01]  /*a0d0*/  IMAD.U32 R25, RZ, RZ, UR10 ;  /* 0x0000000aff197e24 */ /* 0x000fe2000f8e00ff */
[----:B------:R-:W-:Y:S01]  /*a0e0*/  ULDC.64 UR12, c[0x0][0x5a8] ;  /* 0x00016a00000c7ab9 */ /* 0x000fe20000000a00 */
[----:B------:R-:W-:Y:S02]  /*a0f0*/  UIMAD UR6, UR19, UR11, UR6 ;  /* 0x0000000b130672a4 */ /* 0x000fe4000f8e0206 */
[----:B------:R-:W-:Y:S01]  /*a100*/  IMAD.WIDE.U32 R34, R25, UR19, R34 ;  /* 0x0000001319227c25 */ /* 0x000fe2000f8e0022 */
[----:B------:R-:W-:-:S03]  /*a110*/  ULDC.64 UR10, c[0x0][0x5b0] ;  /* 0x00016c00000a7ab9 */ /* 0x000fc60000000a00 */
[--C-:B------:R-:W-:Y:S01]  /*a120*/  IMAD.MOV.U32 R38, RZ, RZ, R34.reuse ;  /* 0x000000ffff267224 */ /* 0x100fe200078e0022 */
[----:B------:R-:W-:Y:S01]  /*a130*/  PRMT R34, RZ, 0x7610, R34 ;  /* 0x00007610ff227816 */ /* 0x000fe20000000022 */
[----:B------:R-:W-:Y:S02]  /*a140*/  VIADD R39, R35, UR6 ;  /* 0x0000000623277c36 */ /* 0x000fe40008000000 */
[----:B------:R-:W-:Y:S02]  /*a150*/  IMAD R35, R37, UR10, RZ ;  /* 0x0000000a25237c24 */ /* 0x000fe4000f8e02ff */
[----:B------:R-:W-:-:S04]  /*a160*/  IMAD.WIDE.U32 R24, R40, UR10, R38 ;  /* 0x0000000a28187c25 */ /* 0x000fc8000f8e0026 */
[----:B------:R-:W-:Y:S01]  /*a170*/  IMAD R35, R40, UR11, R35 ;  /* 0x0000000b28237c24 */ /* 0x000fe2000f8e0223 */
[----:B------:R-:W-:-:S04]  /*a180*/  IADD3 R24, P0, R24, UR12, RZ ;  /* 0x0000000c18187c10 */ /* 0x000fc8000ff1e0ff */
[----:B------:R-:W-:Y:S02]  /*a190*/  IADD3.X R25, R25, UR13, R35, P0, !PT ;  /* 0x0000000d19197c10 */ /* 0x000fe400087fe423 */
[----:B------:R-:W-:-:S04]  /*a1a0*/  ISETP.GE.AND P0, PT, R41, 0x1, PT ;  /* 0x000000012900780c */ /* 0x000fc80003f06270 */
[----:B------:R-:W-:-:S13]  /*a1b0*/  ISETP.LT.OR P2, PT, R42, 0x1, !P0 ;  /* 0x000000012a00780c */ /* 0x000fda0004741670 */
[----:B------:R-:W-:Y:S05]  /*a1c0*/  @P2 BRA `(.L_x_38) ;  /* 0x0000000000042947 */ /* 0x000fea0003800000 */
[----:B------:R0:W5:Y:S02]  /*a1d0*/  LDG.E.U8 R34, desc[UR26][R24.64] ;  /* 0x0000001a18227981 */ /* 0x000164000c1e1100 */
.L_x_38:
[----:B------:R-:W-:Y:S05]  /*a1e0*/  BSYNC B1 ;  /* 0x0000000000017941 */ /* 0x000fea0003800000 */
.L_x_37:
[----:B-----5:R-:W-:Y:S01]  /*a1f0*/  LOP3.LUT R34, R34, 0xff, RZ, 0xc0, !PT ;  /* 0x000000ff22227812 */ /* 0x020fe200078ec0ff */
[----:B------:R-:W-:Y:S01]  /*a200*/  BSSY B1, `(.L_x_39) ;  /* 0x000000f000017945 */ /* 0x000fe20003800000 */
[----:B------:R-:W-:Y:S02]  /*a210*/  ISETP.LT.OR P4, PT, R42, 0x2, !P0 ;  /* 0x000000022a00780c */ /* 0x000fe40004781670 */
[----:B------:R-:W-:Y:S02]  /*a220*/  F2FP.F16.E4M3.UNPACK_B R34, R34 ;  /* 0x00000022ff22723e */ /* 0x000fe400020006ff */
[----:B------:R-:W-:-:S03]  /*a230*/  IADD3 R45, P1, R40, 0x8, RZ ;  /* 0x00000008282d7810 */ /* 0x000fc60007f3e0ff */
[----:B------:R-:W-:-:S05]  /*a240*/  HADD2.F32 R34, -RZ, R34.H0_H0 ;  /* 0x20000022ff227230 */ /* 0x000fca0000004100 */
[----:B------:R-:W-:Y:S01]  /*a250*/  FMUL R35, R34, UR17 ;  /* 0x0000001122237c20 */ /* 0x000fe20008400000 */
[----:B------:R-:W-:-:S03]  /*a260*/  IMAD.X R34, RZ, RZ, R37, P1 ;  /* 0x000000ffff227224 */ /* 0x000fc600008e0625 */
[----:B------:R-:W-:Y:S01]  /*a270*/  FFMA R35, R228, UR18, R35 ;  /* 0x00000012e4237c23 */ /* 0x000fe20008000023 */
[----:B------:R-:W-:-:S04]  /*a280*/  IMAD R34, R34, UR10, RZ ;  /* 0x0000000a22227c24 */ /* 0x000fc8000f8e02ff */
[----:B------:R-:W-:Y:S01]  /*a290*/  F2FP.SATFINITE.E4M3.F32.PACK_AB_MERGE_C R35, RZ, R35, RZ ;  /* 0x00000023ff23723e */ /* 0x000fe200048070ff */
[--C-:B------:R-:W-:Y:S01]  /*a2a0*/  IMAD R47, R45, UR11, R34.reuse ;  /* 0x0000000b2d2f7c24 */ /* 0x100fe2000f8e0222 */
[----:B------:R-:W-:-:S03]  /*a2b0*/  PRMT R34, RZ, 0x7610, R34 ;  /* 0x00007610ff227816 */ /* 0x000fc60000000022 */
[----:B------:R2:W-:Y:S01]  /*a2c0*/  @!P2 STG.E.U8 desc[UR26][R32.64], R35 ;  /* 0x000000232000a986 */ /* 0x0005e2000c10111a */
[----:B------:R-:W-:Y:S05]  /*a2d0*/  @P4 BRA `(.L_x_40) ;  /* 0x0000000000044947 */ /* 0x000fea0003800000 */
[----:B------:R3:W5:Y:S02]  /*a2e0*/  LDG.E.U8 R34, desc[UR26][R24.64+0x1] ;  /* 0x0000011a18227981 */ /* 0x000764000c1e1100 */
.L_x_40:
[----:B------:R-:W-:Y:S05]  /*a2f0*/  BSYNC B1 ;  /* 0x0000000000017941 */ /* 0x000fea0003800000 */
.L_x_39:
[----:B-----5:R-:W-:Y:S01]  /*a300*/  LOP3.LUT R44, R34, 0xff, RZ, 0xc0, !PT ;  /* 0x000000ff222c7812 */ /* 0x020fe200078ec0ff */
[----:B--2---:R-:W-:Y:S01]  /*a310*/  IMAD.WIDE.U32 R34, R45, UR10, R38 ;  /* 0x0000000a2d227c25 */ /* 0x004fe2000f8e0026 */
[----:B------:R-:W-:Y:S02]  /*a320*/  BSSY B1, `(.L_x_41) ;  /* 0x000000e000017945 */ /* 0x000fe40003800000 */
[----:B------:R-:W-:Y:S02]  /*a330*/  F2FP.F16.E4M3.UNPACK_B R44, R44 ;  /* 0x0000002cff2c723e */ /* 0x000fe400020006ff */
[----:B------:R-:W-:-:S03]  /*a340*/  IADD3 R34, P1, R34, UR12, RZ ;  /* 0x0000000c22227c10 */ /* 0x000fc6000ff3e0ff */
[----:B------:R-:W-:Y:S01]  /*a350*/  HADD2.F32 R44, -RZ, R44.H0_H0 ;  /* 0x2000002cff2c7230 */ /* 0x000fe20000004100 */
[----:B------:R-:W-:Y:S02]  /*a360*/  IADD3.X R35, R35, UR13, R47, P1, !PT ;  /* 0x0000000d23237c10 */ /* 0x000fe40008ffe42f */
[----:B------:R-:W-:Y:S02]  /*a370*/  ISETP.GE.AND P1, PT, R41, 0x9, PT ;  /* 0x000000092900780c */ /* 0x000fe40003f26270 */
[----:B------:R-:W-:Y:S02]  /*a380*/  FMUL R44, R44, UR17 ;  /* 0x000000112c2c7c20 */ /* 0x000fe40008400000 */
[----:B------:R-:W-:Y:S02]  /*a390*/  ISETP.LT.OR P2, PT, R42, 0x1, !P1 ;  /* 0x000000012a00780c */ /* 0x000fe40004f41670 */
[----:B------:R-:W-:-:S05]  /*a3a0*/  FFMA R44, R227, UR18, R44 ;  /* 0x00000012e32c7c23 */ /* 0x000fca000800002c */
[----:B------:R-:W-:Y:S02]  /*a3b0*/  F2FP.SATFINITE.E4M3.F32.PACK_AB_MERGE_C R45, RZ, R44, RZ ;  /* 0x0000002cff2d723e */ /* 0x000fe400048070ff */
[----:B------:R-:W-:-:S03]  /*a3c0*/  PRMT R44, RZ, 0x7610, R44 ;  /* 0x00007610ff2c7816 */ /* 0x000fc6000000002c */
[----:B------:R2:W-:Y:S01]  /*a3d0*/  @!P4 STG.E.U8 desc[UR26][R32.64+0x1], R45 ;  /* 0x0000012d2000c986 */ /* 0x0005e2000c10111a */
[----:B------:R-:W-:Y:S05]  /*a3e0*/  @P2 BRA `(.L_x_42) ;  /* 0x0000000000042947 */ /* 0x000fea0003800000 */
[----:B------:R4:W5:Y:S02]  /*a3f0*/  LDG.E.U8 R44, desc[UR26][R34.64] ;  /* 0x0000001a222c7981 */ /* 0x000964000c1e1100 */
.L_x_42:
[----:B------:R-:W-:Y:S05]  /*a400*/  BSYNC B1 ;  /* 0x0000000000017941 */ /* 0x000fea0003800000 */
.L_x_41:
[----:B-----5:R-:W-:Y:S01]  /*a410*/  LOP3.LUT R44, R44, 0xff, RZ, 0xc0, !PT ;  /* 0x000000ff2c2c7812 */ /* 0x020fe200078ec0ff */
[----:B------:R-:W-:Y:S01]  /*a420*/  BSSY B1, `(.L_x_43) ;  /* 0x000000b000017945 */ /* 0x000fe20003800000 */
[----:B------:R-:W-:Y:S02]  /*a430*/  ISETP.LT.OR P4, PT, R42, 0x2, !P1 ;  /* 0x000000022a00780c */ /* 0x000fe40004f81670 */
[----:B------:R-:W-:-:S05]  /*a440*/  F2FP.F16.E4M3.UNPACK_B R44, R44 ;  /* 0x0000002cff2c723e */ /* 0x000fca00020006ff */
[----:B------:R-:W-:-:S05]  /*a450*/  HADD2.F32 R44, -RZ, R44.H0_H0 ;  /* 0x2000002cff2c7230 */ /* 0x000fca0000004100 */
[----:B--2---:R-:W-:Y:S01]  /*a460*/  FMUL R45, R44, UR17 ;  /* 0x000000112c2d7c20 */ /* 0x004fe20008400000 */
[----:B------:R-:W-:-:S03]  /*a470*/  PRMT R44, RZ, 0x7610, R44 ;  /* 0x00007610ff2c7816 */ /* 0x000fc6000000002c */
[----:B------:R-:W-:-:S05]  /*a480*/  FFMA R45, R226, UR18, R45 ;  /* 0x00000012e22d7c23 */ /* 0x000fca000800002d */
[----:B------:R-:W-:-:S05]  /*a490*/  F2FP.SATFINITE.E4M3.F32.PACK_AB_MERGE_C R45, RZ, R45, RZ ;  /* 0x0000002dff2d723e */ /* 0x000fca00048070ff */
[----:B------:R2:W-:Y:S01]  /*a4a0*/  @!P2 STG.E.U8 desc[UR26][R30.64], R45 ;  /* 0x0000002d1e00a986 */ /* 0x0005e2000c10111a */
[----:B------:R-:W-:Y:S05]  /*a4b0*/  @P4 BRA `(.L_x_44) ;  /* 0x0000000000044947 */ /* 0x000fea0003800000 */
[----:B------:R0:W5:Y:S02]  /*a4c0*/  LDG.E.U8 R44, desc[UR26][R34.64+0x1] ;  /* 0x0000011a222c7981 */ /* 0x000164000c1e1100 */
.L_x_44:
[----:B------:R-:W-:Y:S05]  /*a4d0*/  BSYNC B1 ;  /* 0x0000000000017941 */ /* 0x000fea0003800000 */
.L_x_43:
[----:B-----5:R-:W-:Y:S01]  /*a4e0*/  LOP3.LUT R44, R44, 0xff, RZ, 0xc0, !PT ;  /* 0x000000ff2c2c7812 */ /* 0x020fe200078ec0ff */
[----:B------:R-:W-:Y:S01]  /*a4f0*/  BSSY B1, `(.L_x_45) ;  /* 0x000000b000017945 */ /* 0x000fe20003800000 */
[----:B------:R-:W-:Y:S02]  /*a500*/  ISETP.LT.OR P2, PT, R42, 0x9, !P0 ;  /* 0x000000092a00780c */ /* 0x000fe40004741670 */
[----:B------:R-:W-:-:S05]  /*a510*/  F2FP.F16.E4M3.UNPACK_B R44, R44 ;  /* 0x0000002cff2c723e */ /* 0x000fca00020006ff */
[----:B------:R-:W-:-:S05]  /*a520*/  HADD2.F32 R44, -RZ, R44.H0_H0 ;  /* 0x2000002cff2c7230 */ /* 0x000fca0000004100 */
[----:B------:R-:W-:-:S04]  /*a530*/  FMUL R44, R44, UR17 ;  /* 0x000000112c2c7c20 */ /* 0x000fc80008400000 */
[----:B------:R-:W-:-:S05]  /*a540*/  FFMA R44, R225, UR18, R44 ;  /* 0x00000012e12c7c23 */ /* 0x000fca000800002c */
[----:B--2---:R-:W-:Y:S02]  /*a550*/  F2FP.SATFINITE.E4M3.F32.PACK_AB_MERGE_C R45, RZ, R44, RZ ;  /* 0x0000002cff2d723e */ /* 0x004fe400048070ff */
[----:B------:R-:W-:-:S03]  /*a560*/  PRMT R44, RZ, 0x7610, R44 ;  /* 0x00007610ff2c7816 */ /* 0x000fc6000000002c */
[----:B------:R2:W-:Y:S01]  /*a570*/  @!P4 STG.E.U8 desc[UR26][R30.64+0x1], R45 ;  /* 0x0000012d1e00c986 */ /* 0x0005e2000c10111a */
[----:B------:R-:W-:Y:S05]  /*a580*/  @P2 BRA `(.L_x_46) ;  /* 0x0000000000042947 */ /* 0x000fea0003800000 */
[----:B------:R0:W5:Y:S02]  /*a590*/  LDG.E.U8 R44, desc[UR26][R24.64+0x8] ;  /* 0x0000081a182c7981 */ /* 0x000164000c1e1100 */
.L_x_46:
[----:B------:R-:W-:Y:S05]  /*a5a0*/  BSYNC B1 ;  /* 0x0000000000017941 */ /* 0x000fea0003800000 */
.L_x_45:
        /* <DEDUP_REMOVED lines=12> */
.L_x_48:
[----:B------:R-:W-:Y:S05]  /*a670*/  BSYNC B1 ;  /* 0x0000000000017941 */ /* 0x000fea0003800000 */
.L_x_47:
        /* <DEDUP_REMOVED lines=12> */
.L_x_50:
[----:B------:R-:W-:Y:S05]  /*a740*/  BSYNC B1 ;  /* 0x0000000000017941 */ /* 0x000fea0003800000 */
.L_x_49:
        /* <DEDUP_REMOVED lines=12> */
.L_x_52:
[----:B------:R-:W-:Y:S05]  /*a810*/  BSYNC B1 ;  /* 0x0000000000017941 */ /* 0x000fea0003800000 */
.L_x_51:
        /* <DEDUP_REMOVED lines=12> */
.L_x_54:
[----:B------:R-:W-:Y:S05]  /*a8e0*/  BSYNC B1 ;  /* 0x0000000000017941 */ /* 0x000fea0003800000 */
.L_x_53:
        /* <DEDUP_REMOVED lines=12> */
.L_x_56:
[----:B------:R-:W-:Y:S05]  /*a9b0*/  BSYNC B1 ;  /* 0x0000000000017941 */ /* 0x000fea0003800000 */
.L_x_55:
        /* <DEDUP_REMOVED lines=12> */
.L_x_58:
[----:B------:R-:W-:Y:S05]  /*aa80*/  BSYNC B1 ;  /* 0x0000000000017941 */ /* 0x000fea0003800000 */
.L_x_57:
        /* <DEDUP_REMOVED lines=12> */
.L_x_60:
[----:B------:R-:W-:Y:S05]  /*ab50*/  BSYNC B1 ;  /* 0x0000000000017941 */ /* 0x000fea0003800000 */
.L_x_59:
        /* <DEDUP_REMOVED lines=12> */
.L_x_62:
[----:B------:R-:W-:Y:S05]  /*ac20*/  BSYNC B1 ;  /* 0x0000000000017941 */ /* 0x000fea0003800000 */
.L_x_61:
        /* <DEDUP_REMOVED lines=12> */
.L_x_64:
[----:B------:R-:W-:Y:S05]  /*acf0*/  BSYNC B1 ;  /* 0x0000000000017941 */ /* 0x000fea0003800000 */
.L_x_63:
[----:B-----5:R-:W-:Y:S01]  /*ad00*/  LOP3.LUT R44, R44, 0xff, RZ, 0xc0, !PT ;  /* 0x000000ff2c2c7812 */ /* 0x020fe200078ec0ff */
[----:B------:R-:W-:Y:S01]  /*ad10*/  BSSY B1, `(.L_x_65) ;  /* 0x000000b000017945 */ /* 0x000fe20003800000 */
[----:B------:R-:W-:Y:S02]  /*ad20*/  ISETP.LT.OR P2, PT, R42, 0x19, !P1 ;  /* 0x000000192a00780c */ /* 0x000fe40004f41670 */
[----:B------:R-:W-:-:S05]  /*ad30*/  F2FP.F16.E4M3.UNPACK_B R44, R44 ;  /* 0x0000002cff2c723e */ /* 0x000fca00020006ff */
[----:B------:R-:W-:-:S05]  /*ad40*/  HADD2.F32 R44, -RZ, R44.H0_H0 ;  /* 0x2000002cff2c7230 */ /* 0x000fca0000004100 */
[----:B------:R-:W-:-:S04]  /*ad50*/  FMUL R44, R44, UR17 ;  /* 0x000000112c2c7c20 */ /* 0x000fc80008400000 */
[----:B------:R-:W-:Y:S01]  /*ad60*/  FFMA R44, R23, UR18, R44 ;  /* 0x00000012172c7c23 */ /* 0x000fe2000800002c */
[----:B------:R-:W-:-:S04]  /*ad70*/  PRMT R23, RZ, 0x7610, R23 ;  /* 0x00007610ff177816 */ /* 0x000fc80000000017 */
[----:B--2---:R-:W-:-:S05]  /*ad80*/  F2FP.SATFINITE.E4M3.F32.PACK_AB_MERGE_C R45, RZ, R44, RZ ;  /* 0x0000002cff2d723e */ /* 0x004fca00048070ff */
[----:B------:R2:W-:Y:S01]  /*ad90*/  @!P4 STG.E.U8 desc[UR26][R32.64+0x19], R45 ;  /* 0x0000192d2000c986 */ /* 0x0005e2000c10111a */
[----:B------:R-:W-:Y:S05]  /*ada0*/  @P2 BRA `(.L_x_66) ;  /* 0x0000000000042947 */ /* 0x000fea0003800000 */
[----:B------:R0:W5:Y:S02]  /*adb0*/  LDG.E.U8 R23, desc[UR26][R34.64+0x18] ;  /* 0x0000181a22177981 */ /* 0x000164000c1e1100 */
.L_x_66:
[----:B------:R-:W-:Y:S05]  /*adc0*/  BSYNC B1 ;  /* 0x0000000000017941 */ /* 0x000fea0003800000 */
.L_x_65:
        /* <DEDUP_REMOVED lines=8> */
[----:B------:R-:W-:-:S05]  /*ae50*/  F2FP.SATFINITE.E4M3.F32.PACK_AB_MERGE_C R23, RZ, R23, RZ ;  /* 0x00000017ff17723e */ /* 0x000fca00048070ff */
[----:B------:R0:W-:Y:S01]  /*ae60*/  @!P2 STG.E.U8 desc[UR26][R30.64+0x18], R23 ;  /* 0x000018171e00a986 */ /* 0x0001e2000c10111a */
[----:B------:R-:W-:Y:S05]  /*ae70*/  @P4 BRA `(.L_x_68) ;  /* 0x0000000000044947 */ /* 0x000fea0003800000 */
[----:B------:R0:W5:Y:S02]  /*ae80*/  LDG.E.U8 R22, desc[UR26][R34.64+0x19] ;  /* 0x0000191a22167981 */ /* 0x000164000c1e1100 */
.L_x_68:
[----:B------:R-:W-:Y:S05]  /*ae90*/  BSYNC B1 ;  /* 0x0000000000017941 */ /* 0x000fea0003800000 */
.L_x_67:
        /* <DEDUP_REMOVED lines=8> */
[----:B0-----:R-:W-:-:S05]  /*af20*/  F2FP.SATFINITE.E4M3.F32.PACK_AB_MERGE_C R23, RZ, R22, RZ ;  /* 0x00000016ff17723e */ /* 0x001fca00048070ff */
[----:B------:R0:W-:Y:S01]  /*af30*/  @!P4 STG.E.U8 desc[UR26][R30.64+0x19], R23 ;  /* 0x000019171e00c986 */ /* 0x0001e2000c10111a */
[----:B------:R-:W-:Y:S05]  /*af40*/  @P2 BRA `(.L_x_70) ;  /* 0x0000000000042947 */ /* 0x000fea0003800000 */
[----:B------:R0:W5:Y:S02]  /*af50*/  LDG.E.U8 R21, desc[UR26][R24.64+0x20] ;  /* 0x0000201a18157981 */ /* 0x000164000c1e1100 */
.L_x_70:
[----:B------:R-:W-:Y:S05]  /*af60*/  BSYNC B1 ;  /* 0x0000000000017941 */ /* 0x000fea0003800000 */
.L_x_69:
        /* <DEDUP_REMOVED lines=12> */
.L_x_72:
[----:B------:R-:W-:Y:S05]  /*b030*/  BSYNC B1 ;  /* 0x0000000000017941 */ /* 0x000fea0003800000 */
.L_x_71:
        /* <DEDUP_REMOVED lines=12> */
.L_x_74:
[----:B------:R-:W-:Y:S05]  /*b100*/  BSYNC B1 ;  /* 0x0000000000017941 */ /* 0x000fea0003800000 */
.L_x_73:
        /* <DEDUP_REMOVED lines=12> */
.L_x_76:
[----:B------:R-:W-:Y:S05]  /*b1d0*/  BSYNC B1 ;  /* 0x0000000000017941 */ /* 0x000fea0003800000 */
.L_x_75:
        /* <DEDUP_REMOVED lines=12> */
.L_x_78:
[----:B------:R-:W-:Y:S05]  /*b2a0*/  BSYNC B1 ;  /* 0x0000000000017941 */ /* 0x000fea0003800000 */
.L_x_77:
        /* <DEDUP_REMOVED lines=12> */
.L_x_80:
[----:B------:R-:W-:Y:S05]  /*b370*/  BSYNC B1 ;  /* 0x0000000000017941 */ /* 0x000fea0003800000 */
.L_x_79:
        /* <DEDUP_REMOVED lines=12> */
.L_x_82:
[----:B------:R-:W-:Y:S05]  /*b440*/  BSYNC B1 ;  /* 0x0000000000017941 */ /* 0x000fea0003800000 */
.L_x_81:
        /* <DEDUP_REMOVED lines=12> */
.L_x_84:
[----:B------:R-:W-:Y:S05]  /*b510*/  BSYNC B1 ;  /* 0x0000000000017941 */ /* 0x000fea0003800000 */
.L_x_83:
        /* <DEDUP_REMOVED lines=12> */
.L_x_86:
[----:B------:R-:W-:Y:S05]  /*b5e0*/  BSYNC B1 ;  /* 0x0000000000017941 */ /* 0x000fea0003800000 */
.L_x_85:
        /* <DEDUP_REMOVED lines=12> */
.L_x_88:
[----:B------:R-:W-:Y:S05]  /*b6b0*/  BSYNC B1 ;  /* 0x0000000000017941 */ /* 0x000fea0003800000 */
.L_x_87:
        /* <DEDUP_REMOVED lines=12> */
.L_x_90:
[----:B------:R-:W-:Y:S05]  /*b780*/  BSYNC B1 ;  /* 0x0000000000017941 */ /* 0x000fea0003800000 */
.L_x_89:
        /* <DEDUP_REMOVED lines=12> */
.L_x_92:
[----:B------:R-:W-:Y:S05]  /*b850*/  BSYNC B1 ;  /* 0x0000000000017941 */ /* 0x000fea0003800000 */
.L_x_91:
        /* <DEDUP_REMOVED lines=12> */
.L_x_94:
[----:B------:R-:W-:Y:S05]  /*b920*/  BSYNC B1 ;  /* 0x0000000000017941 */ /* 0x000fea0003800000 */
.L_x_93:
        /* <DEDUP_REMOVED lines=12> */
.L_x_96:
[----:B------:R-:W-:Y:S05]  /*b9f0*/  BSYNC B1 ;  /* 0x0000000000017941 */ /* 0x000fea0003800000 */
.L_x_95:
        /* <DEDUP_REMOVED lines=12> */
.L_x_98:
[----:B------:R-:W-:Y:S05]  /*bac0*/  BSYNC B1 ;  /* 0x0000000000017941 */ /* 0x000fea0003800000 */
.L_x_97:
        /* <DEDUP_REMOVED lines=12> */
.L_x_100:
[----:B------:R-:W-:Y:S05]  /*bb90*/  BSYNC B1 ;  /* 0x0000000000017941 */ /* 0x000fea0003800000 */
.L_x_99:
        /* <DEDUP_REMOVED lines=12> */
.L_x_102:
[----:B------:R-:W-:Y:S05]  /*bc60*/  BSYNC B1 ;  /* 0x0000000000017941 */ /* 0x000fea0003800000 */
.L_x_101:
        /* <DEDUP_REMOVED lines=12> */
.L_x_104:
[----:B------:R-:W-:Y:S05]  /*bd30*/  BSYNC B1 ;  /* 0x0000000000017941 */ /* 0x000fea0003800000 */
.L_x_103:
        /* <DEDUP_REMOVED lines=12> */
.L_x_106:
[----:B------:R-:W-:Y:S05]  /*be00*/  BSYNC B1 ;  /* 0x0000000000017941 */ /* 0x000fea0003800000 */
.L_x_105:
        /* <DEDUP_REMOVED lines=12> */
.L_x_108:
[----:B------:R-:W-:Y:S05]  /*bed0*/  BSYNC B1 ;  /* 0x0000000000017941 */ /* 0x000fea0003800000 */
.L_x_107:
[----:B-----5:R-:W-:Y:S01]  /*bee0*/  LOP3.LUT R2, R2, 0xff, RZ, 0xc0, !PT ;  /* 0x000000ff02027812 */ /* 0x020fe200078ec0ff */
[----:B------:R-:W-:Y:S01]  /*bef0*/  BSSY B1, `(.L_x_109) ;  /* 0x000000b000017945 */ /* 0x000fe20003800000 */
[----:B------:R-:W-:Y:S02]  /*bf00*/  ISETP.LT.OR P2, PT, R42, 0x49, !P0 ;  /* 0x000000492a00780c */ /* 0x000fe40004741670 */
[----:B------:R-:W-:-:S05]  /*bf10*/  F2FP.F16.E4M3.UNPACK_B R2, R2 ;  /* 0x00000002ff02723e */ /* 0x000fca00020006ff */
[----:B------:R-:W-:-:S05]  /*bf20*/  HADD2.F32 R2, -RZ, R2.H0_H0 ;  /* 0x20000002ff027230 */ /* 0x000fca0000004100 */
[----:B0-----:R-:W-:-:S04]  /*bf30*/  FMUL R3, R2, UR17 ;  /* 0x0000001102037c20 */ /* 0x001fc80008400000 */
[----:B------:R-:W-:Y:S01]  /*bf40*/  FFMA R3, R0, UR18, R3 ;  /* 0x0000001200037c23 */ /* 0x000fe20008000003 */
[----:B------:R-:W-:-:S04]  /*bf50*/  PRMT R0, RZ, 0x7610, R0 ;  /* 0x00007610ff007816 */ /* 0x000fc80000000000 */
[----:B------:R-:W-:-:S05]  /*bf60*/  F2FP.SATFINITE.E4M3.F32.PACK_AB_MERGE_C R3, RZ, R3, RZ ;  /* 0x00000003ff03723e */ /* 0x000fca00048070ff */
[----:B------:R0:W-:Y:S01]  /*bf70*/  @!P4 STG.E.U8 desc[UR26][R30.64+0x41], R3 ;  /* 0x000041031e00c986 */ /* 0x0001e2000c10111a */
[----:B------:R-:W-:Y:S05]  /*bf80*/  @P2 BRA `(.L_x_110) ;  /* 0x0000000000042947 */ /* 0x000fea0003800000 */
[----:B------:R0:W5:Y:S02]  /*bf90*/  LDG.E.U8 R0, desc[UR26][R24.64+0x48] ;  /* 0x0000481a18007981 */ /* 0x000164000c1e1100 */
.L_x_110:
[----:B------:R-:W-:Y:S05]  /*bfa0*/  BSYNC B1 ;  /* 0x0000000000017941 */ /* 0x000fea0003800000 */
.L_x_109:
[----:B------:R-:W2:Y:S01]  /*bfb0*/  LDL.LU R2, [R1] ;  /* 0x0000000001027983 */ /* 0x000ea20000300800 */
[----:B-----5:R-:W-:Y:S01]  /*bfc0*/  LOP3.LUT R0, R0, 0xff, RZ, 0xc0, !PT ;  /* 0x000000ff00007812 */ /* 0x020fe200078ec0ff */
[----:B------:R-:W-:Y:S01]  /*bfd0*/  BSSY B1, `(.L_x_111) ;  /* 0x000000b000017945 */ /* 0x000fe20003800000 */
[----:B------:R-:W-:Y:S02]  /*bfe0*/  ISETP.LT.OR P4, PT, R42, 0x4a, !P0 ;  /* 0x0000004a2a00780c */ /* 0x000fe40004781670 */
[----:B------:R-:W-:-:S05]  /*bff0*/  F2FP.F16.E4M3.UNPACK_B R0, R0 ;  /* 0x00000000ff00723e */ /* 0x000fca00020006ff */
[----:B------:R-:W-:-:S05]  /*c000*/  HADD2.F32 R0, -RZ, R0.H0_H0 ;  /* 0x20000000ff007230 */ /* 0x000fca0000004100 */
[----:B------:R-:W-:-:S04]  /*c010*/  FMUL R0, R0, UR17 ;  /* 0x0000001100007c20 */ /* 0x000fc80008400000 */
[----:B--2---:R-:W-:-:S05]  /*c020*/  FFMA R0, R2, UR18, R0 ;  /* 0x0000001202007c23 */ /* 0x004fca0008000000 */
[----:B0-----:R-:W-:Y:S02]  /*c030*/  F2FP.SATFINITE.E4M3.F32.PACK_AB_MERGE_C R3, RZ, R0, RZ ;  /* 0x00000000ff03723e */ /* 0x001fe400048070ff */
[----:B------:R-:W-:-:S03]  /*c040*/  PRMT R0, RZ, 0x7610, R0 ;  /* 0x00007610ff007816 */ /* 0x000fc60000000000 */
[----:B------:R0:W-:Y:S01]  /*c050*/  @!P2 STG.E.U8 desc[UR26][R32.64+0x48], R3 ;  /* 0x000048032000a986 */ /* 0x0001e2000c10111a */
[----:B------:R-:W-:Y:S05]  /*c060*/  @P4 BRA `(.L_x_112) ;  /* 0x0000000000044947 */ /* 0x000fea0003800000 */
[----:B------:R2:W5:Y:S02]  /*c070*/  LDG.E.U8 R0, desc[UR26][R24.64+0x49] ;  /* 0x0000491a18007981 */ /* 0x000564000c1e1100 */
.L_x_112:
[----:B------:R-:W-:Y:S05]  /*c080*/  BSYNC B1 ;  /* 0x0000000000017941 */ /* 0x000fea0003800000 */
.L_x_111:
[----:B------:R-:W3:Y:S01]  /*c090*/  LDL.LU R2, [R1+0x4] ;  /* 0x0000040001027983 */ /* 0x000ee20000300800 */
[----:B-----5:R-:W-:Y:S01]  /*c0a0*/  LOP3.LUT R0, R0, 0xff, RZ, 0xc0, !PT ;  /* 0x000000ff00007812 */ /* 0x020fe200078ec0ff */
[----:B------:R-:W-:Y:S01]  /*c0b0*/  BSSY B1, `(.L_x_113) ;  /* 0x000000b000017945 */ /* 0x000fe20003800000 */
[----:B------:R-:W-:Y:S02]  /*c0c0*/  ISETP.LT.OR P2, PT, R42, 0x49, !P1 ;  /* 0x000000492a00780c */ /* 0x000fe40004f41670 */
[----:B------:R-:W-:-:S05]  /*c0d0*/  F2FP.F16.E4M3.UNPACK_B R0, R0 ;  /* 0x00000000ff00723e */ /* 0x000fca00020006ff */
[----:B------:R-:W-:-:S05]  /*c0e0*/  HADD2.F32 R0, -RZ, R0.H0_H0 ;  /* 0x20000000ff007230 */ /* 0x000fca0000004100 */
[----:B------:R-:W-:-:S04]  /*c0f0*/  FMUL R0, R0, UR17 ;  /* 0x0000001100007c20 */ /* 0x000fc80008400000 */
[----:B---3--:R-:W-:-:S05]  /*c100*/  FFMA R0, R2, UR18, R0 ;  /* 0x0000001202007c23 */ /* 0x008fca0008000000 */
[----:B0-----:R-:W-:Y:S02]  /*c110*/  F2FP.SATFINITE.E4M3.F32.PACK_AB_MERGE_C R3, RZ, R0, RZ ;  /* 0x00000000ff03723e */ /* 0x001fe400048070ff */
[----:B------:R-:W-:-:S03]  /*c120*/  PRMT R0, RZ, 0x7610, R0 ;  /* 0x00007610ff007816 */ /* 0x000fc60000000000 */
[----:B------:R0:W-:Y:S01]  /*c130*/  @!P4 STG.E.U8 desc[UR26][R32.64+0x49], R3 ;  /* 0x000049032000c986 */ /* 0x0001e2000c10111a */
[----:B------:R-:W-:Y:S05]  /*c140*/  @P2 BRA `(.L_x_114) ;  /* 0x0000000000042947 */ /* 0x000fea0003800000 */
[----:B------:R3:W5:Y:S02]  /*c150*/  LDG.E.U8 R0, desc[UR26][R34.64+0x48] ;  /* 0x0000481a22007981 */ /* 0x000764000c1e1100 */
.L_x_114:
[----:B------:R-:W-:Y:S05]  /*c160*/  BSYNC B1 ;  /* 0x0000000000017941 */ /* 0x000fea0003800000 */
.L_x_113:
[----:B------:R-:W2:Y:S01]  /*c170*/  LDL.LU R2, [R1+0x8] ;  /* 0x0000080001027983 */ /* 0x000ea20000300800 */
        /* <DEDUP_REMOVED lines=12> */
.L_x_116:
[----:B------:R-:W-:Y:S05]  /*c240*/  BSYNC B1 ;  /* 0x0000000000017941 */ /* 0x000fea0003800000 */
.L_x_115:
        /* <DEDUP_REMOVED lines=13> */
.L_x_118:
[----:B------:R-:W-:Y:S05]  /*c320*/  BSYNC B1 ;  /* 0x0000000000017941 */ /* 0x000fea0003800000 */
.L_x_117:
        /* <DEDUP_REMOVED lines=13> */
.L_x_120:
[----:B------:R-:W-:Y:S05]  /*c400*/  BSYNC B1 ;  /* 0x0000000000017941 */ /* 0x000fea0003800000 */
.L_x_119:
        /* <DEDUP_REMOVED lines=13> */
.L_x_122:
[----:B------:R-:W-:Y:S05]  /*c4e0*/  BSYNC B1 ;  /* 0x0000000000017941 */ /* 0x000fea0003800000 */
.L_x_121:
        /* <DEDUP_REMOVED lines=13> */
.L_x_124:
[----:B------:R-:W-:Y:S05]  /*c5c0*/  BSYNC B1 ;  /* 0x0000000000017941 */ /* 0x000fea0003800000 */
.L_x_123:
        /* <DEDUP_REMOVED lines=13> */
.L_x_126:
[----:B------:R-:W-:Y:S05]  /*c6a0*/  BSYNC B1 ;  /* 0x0000000000017941 */ /* 0x000fea0003800000 */
.L_x_125:
        /* <DEDUP_REMOVED lines=13> */
.L_x_128:
[----:B------:R-:W-:Y:S05]  /*c780*/  BSYNC B1 ;  /* 0x0000000000017941 */ /* 0x000fea0003800000 */
.L_x_127:
        /* <DEDUP_REMOVED lines=13> */
.L_x_130:
[----:B------:R-:W-:Y:S05]  /*c860*/  BSYNC B1 ;  /* 0x0000000000017941 */ /* 0x000fea0003800000 */
.L_x_129:
        /* <DEDUP_REMOVED lines=13> */
.L_x_132:
[----:B------:R-:W-:Y:S05]  /*c940*/  BSYNC B1 ;  /* 0x0000000000017941 */ /* 0x000fea0003800000 */
.L_x_131:
        /* <DEDUP_REMOVED lines=13> */
.L_x_134:
[----:B------:R-:W-:Y:S05]  /*ca20*/  BSYNC B1 ;  /* 0x0000000000017941 */ /* 0x000fea0003800000 */
.L_x_133:
        /* <DEDUP_REMOVED lines=13> */
.L_x_136:
[----:B------:R-:W-:Y:S05]  /*cb00*/  BSYNC B1 ;  /* 0x0000000000017941 */ /* 0x000fea0003800000 */
.L_x_135:
        /* <DEDUP_REMOVED lines=13> */
.L_x_138:
[----:B------:R-:W-:Y:S05]  /*cbe0*/  BSYNC B1 ;  /* 0x0000000000017941 */ /* 0x000fea0003800000 */
.L_x_137:
        /* <DEDUP_REMOVED lines=13> */
.L_x_140:
[----:B------:R-:W-:Y:S05]  /*ccc0*/  BSYNC B1 ;  /* 0x0000000000017941 */ /* 0x000fea0003800000 */
.L_x_139:
        /* <DEDUP_REMOVED lines=13> */
.L_x_142:
[----:B------:R-:W-:Y:S05]  /*cda0*/  BSYNC B1 ;  /* 0x0000000000017941 */ /* 0x000fea0003800000 */
.L_x_141:
        /* <DEDUP_REMOVED lines=13> */
.L_x_144:
[----:B------:R-:W-:Y:S05]  /*ce80*/  BSYNC B1 ;  /* 0x0000000000017941 */ /* 0x000fea0003800000 */
.L_x_143:
        /* <DEDUP_REMOVED lines=13> */
.L_x_146:
[----:B------:R-:W-:Y:S05]  /*cf60*/  BSYNC B1 ;  /* 0x0000000000017941 */ /* 0x000fea0003800000 */
.L_x_145:
        /* <DEDUP_REMOVED lines=13> */
.L_x_148:
[----:B------:R-:W-:Y:S05]  /*d040*/  BSYNC B1 ;  /* 0x0000000000017941 */ /* 0x000fea0003800000 */
.L_x_147:
        /* <DEDUP_REMOVED lines=13> */
.L_x_150:
[----:B------:R-:W-:Y:S05]  /*d120*/  BSYNC B1 ;  /* 0x0000000000017941 */ /* 0x000fea0003800000 */
.L_x_149:
        /* <DEDUP_REMOVED lines=13> */
.L_x_152:
[----:B------:R-:W-:Y:S05]  /*d200*/  BSYNC B1 ;  /* 0x0000000000017941 */ /* 0x000fea0003800000 */
.L_x_151:
        /* <DEDUP_REMOVED lines=13> */
.L_x_154:
[----:B------:R-:W-:Y:S05]  /*d2e0*/  BSYNC B1 ;  /* 0x0000000000017941 */ /* 0x000fea0003800000 */
.L_x_153:
        /* <DEDUP_REMOVED lines=13> */
.L_x_156:
[----:B------:R-:W-:Y:S05]  /*d3c0*/  BSYNC B1 ;  /* 0x0000000000017941 */ /* 0x000fea0003800000 */
.L_x_155:
        /* <DEDUP_REMOVED lines=13> */
.L_x_158:
[----:B------:R-:W-:Y:S05]  /*d4a0*/  BSYNC B1 ;  /* 0x0000000000017941 */ /* 0x000fea0003800000 */
.L_x_157:
        /* <DEDUP_REMOVED lines=13> */
.L_x_160:
[----:B------:R-:W-:Y:S05]  /*d580*/  BSYNC B1 ;  /* 0x0000000000017941 */ /* 0x000fea0003800000 */
.L_x_159:
        /* <DEDUP_REMOVED lines=13> */
.L_x_162:
[----:B------:R-:W-:Y:S05]  /*d660*/  BSYNC B1 ;  /* 0x0000000000017941 */ /* 0x000fea0003800000 */
.L_x_161:
        /* <DEDUP_REMOVED lines=13> */
.L_x_164:
[----:B------:R-:W-:Y:S05]  /*d740*/  BSYNC B1 ;  /* 0x0000000000017941 */ /* 0x000fea0003800000 */
.L_x_163:
        /* <DEDUP_REMOVED lines=13> */
.L_x_166:
[----:B------:R-:W-:Y:S05]  /*d820*/  BSYNC B1 ;  /* 0x0000000000017941 */ /* 0x000fea0003800000 */
.L_x_165:
        /* <DEDUP_REMOVED lines=13> */
.L_x_168:
[----:B------:R-:W-:Y:S05]  /*d900*/  BSYNC B1 ;  /* 0x0000000000017941 */ /* 0x000fea0003800000 */
.L_x_167:
        /* <DEDUP_REMOVED lines=13> */
.L_x_170:
[----:B------:R-:W-:Y:S05]  /*d9e0*/  BSYNC B1 ;  /* 0x0000000000017941 */ /* 0x000fea0003800000 */
.L_x_169:
        /* <DEDUP_REMOVED lines=13> */
.L_x_172:
[----:B------:R-:W-:Y:S05]  /*dac0*/  BSYNC B1 ;  /* 0x0000000000017941 */ /* 0x000fea0003800000 */
.L_x_171:
        /* <DEDUP_REMOVED lines=13> */
.L_x_174:
[----:B------:R-:W-:Y:S05]  /*dba0*/  BSYNC B1 ;  /* 0x0000000000017941 */ /* 0x000fea0003800000 */
.L_x_173:
        /* <DEDUP_REMOVED lines=13> */
.L_x_176:
[----:B------:R-:W-:Y:S05]  /*dc80*/  BSYNC B1 ;  /* 0x0000000000017941 */ /* 0x000fea0003800000 */
.L_x_175:
        /* <DEDUP_REMOVED lines=13> */
.L_x_178:
[----:B------:R-:W-:Y:S05]  /*dd60*/  BSYNC B1 ;  /* 0x0000000000017941 */ /* 0x000fea0003800000 */
.L_x_177:
        /* <DEDUP_REMOVED lines=13> */
.L_x_180:
[----:B------:R-:W-:Y:S05]  /*de40*/  BSYNC B1 ;  /* 0x0000000000017941 */ /* 0x000fea0003800000 */
.L_x_179:
        /* <DEDUP_REMOVED lines=13> */
.L_x_182:
[----:B------:R-:W-:Y:S05]  /*df20*/  BSYNC B1 ;  /* 0x0000000000017941 */ /* 0x000fea0003800000 */
.L_x_181:
        /* <DEDUP_REMOVED lines=13> */
.L_x_184:
[----:B------:R-:W-:Y:S05]  /*e000*/  BSYNC B1 ;  /* 0x0000000000017941 */ /* 0x000fea0003800000 */
.L_x_183:
        /* <DEDUP_REMOVED lines=13> */
.L_x_186:
[----:B------:R-:W-:Y:S05]  /*e0e0*/  BSYNC B1 ;  /* 0x0000000000017941 */ /* 0x000fea0003800000 */
.L_x_185:
        /* <DEDUP_REMOVED lines=13> */
.L_x_188:
[----:B------:R-:W-:Y:S05]  /*e1c0*/  BSYNC B1 ;  /* 0x0000000000017941 */ /* 0x000fea0003800000 */
.L_x_187:
        /* <DEDUP_REMOVED lines=13> */
.L_x_190:
[----:B------:R-:W-:Y:S05]  /*e2a0*/  BSYNC B1 ;  /* 0x0000000000017941 */ /* 0x000fea0003800000 */
.L_x_189:
        /* <DEDUP_REMOVED lines=13> */
.L_x_192:
[----:B------:R-:W-:Y:S05]  /*e380*/  BSYNC B1 ;  /* 0x0000000000017941 */ /* 0x000fea0003800000 */
.L_x_191:
        /* <DEDUP_REMOVED lines=13> */
.L_x_194:
[----:B------:R-:W-:Y:S05]  /*e460*/  BSYNC B1 ;  /* 0x0000000000017941 */ /* 0x000fea0003800000 */
.L_x_193:
        /* <DEDUP_REMOVED lines=13> */
.L_x_196:
[----:B------:R-:W-:Y:S05]  /*e540*/  BSYNC B1 ;  /* 0x0000000000017941 */ /* 0x000fea0003800000 */
.L_x_195:
        /* <DEDUP_REMOVED lines=13> */
.L_x_198:
[----:B------:R-:W-:Y:S05]  /*e620*/  BSYNC B1 ;  /* 0x0000000000017941 */ /* 0x000fea0003800000 */
.L_x_197:
        /* <DEDUP_REMOVED lines=13> */
.L_x_200:
[----:B------:R-:W-:Y:S05]  /*e700*/  BSYNC B1 ;  /* 0x0000000000017941 */ /* 0x000fea0003800000 */
.L_x_199:
        /* <DEDUP_REMOVED lines=13> */
.L_x_202:
[----:B------:R-:W-:Y:S05]  /*e7e0*/  BSYNC B1 ;  /* 0x0000000000017941 */ /* 0x000fea0003800000 */
.L_x_201:
        /* <DEDUP_REMOVED lines=13> */
.L_x_204:
[----:B------:R-:W-:Y:S05]  /*e8c0*/  BSYNC B1 ;  /* 0x0000000000017941 */ /* 0x000fea0003800000 */
.L_x_203:
        /* <DEDUP_REMOVED lines=13> */
.L_x_206:
[----:B------:R-:W-:Y:S05]  /*e9a0*/  BSYNC B1 ;  /* 0x0000000000017941 */ /* 0x000fea0003800000 */
.L_x_205:
        /* <DEDUP_REMOVED lines=13> */
.L_x_208:
[----:B------:R-:W-:Y:S05]  /*ea80*/  BSYNC B1 ;  /* 0x0000000000017941 */ /* 0x000fea0003800000 */
.L_x_207:
        /* <DEDUP_REMOVED lines=13> */
.L_x_210:
[----:B------:R-:W-:Y:S05]  /*eb60*/  BSYNC B1 ;  /* 0x0000000000017941 */ /* 0x000fea0003800000 */
.L_x_209:
        /* <DEDUP_REMOVED lines=13> */
.L_x_212:
[----:B------:R-:W-:Y:S05]  /*ec40*/  BSYNC B1 ;  /* 0x0000000000017941 */ /* 0x000fea0003800000 */
.L_x_211:
        /* <DEDUP_REMOVED lines=13> */
.L_x_214:
[----:B------:R-:W-:Y:S05]  /*ed20*/  BSYNC B1 ;  /* 0x0000000000017941 */ /* 0x000fea0003800000 */
.L_x_213:
        /* <DEDUP_REMOVED lines=13> */
.L_x_216:
[----:B------:R-:W-:Y:S05]  /*ee00*/  BSYNC B1 ;  /* 0x0000000000017941 */ /* 0x000fea0003800000 */
.L_x_215:
        /* <DEDUP_REMOVED lines=13> */
.L_x_218:
[----:B------:R-:W-:Y:S05]  /*eee0*/  BSYNC B1 ;  /* 0x0000000000017941 */ /* 0x000fea0003800000 */
.L_x_217:
        /* <DEDUP_REMOVED lines=13> */
.L_x_220:
[----:B------:R-:W-:Y:S05]  /*efc0*/  BSYNC B1 ;  /* 0x0000000000017941 */ /* 0x000fea0003800000 */
.L_x_219:
        /* <DEDUP_REMOVED lines=13> */
.L_x_222:
[----:B------:R-:W-:Y:S05]  /*f0a0*/  BSYNC B1 ;  /* 0x0000000000017941 */ /* 0x000fea0003800000 */
.L_x_221:
        /* <DEDUP_REMOVED lines=13> */
.L_x_224:
[----:B------:R-:W-:Y:S05]  /*f180*/  BSYNC B1 ;  /* 0x0000000000017941 */ /* 0x000fea0003800000 */
.L_x_223:
        /* <DEDUP_REMOVED lines=13> */
.L_x_226:
[----:B------:R-:W-:Y:S05]  /*f260*/  BSYNC B1 ;  /* 0x0000000000017941 */ /* 0x000fea0003800000 */
.L_x_225:
        /* <DEDUP_REMOVED lines=13> */
.L_x_228:
[----:B------:R-:W-:Y:S05]  /*f340*/  BSYNC B1 ;  /* 0x0000000000017941 */ /* 0x000fea0003800000 */
.L_x_227:
[----:B------:R-:W3:Y:S01]  /*f350*/  LDL.LU R6, [R1+0xec] ;  /* 0x0000ec0001067983 */ /* 0x000ee20000300800 */
[----:B-----5:R-:W-:Y:S01]  /*f360*/  LOP3.LUT R0, R0, 0xff, RZ, 0xc0, !PT ;  /* 0x000000ff00007812 */ /* 0x020fe200078ec0ff */
[----:B------:R-:W-:Y:S01]  /*f370*/  BSSY B1, `(.L_x_229) ;  /* 0x0000013000017945 */ /* 0x000fe20003800000 */
[----:B------:R-:W-:Y:S02]  /*f380*/  IADD3 R5, P0, R40, 0x80, RZ ;  /* 0x0000008028057810 */ /* 0x000fe40007f1e0ff */
[----:B------:R-:W-:-:S03]  /*f390*/  F2FP.F16.E4M3.UNPACK_B R0, R0 ;  /* 0x00000000ff00723e */ /* 0x000fc600020006ff */
[----:B------:R-:W-:Y:S01]  /*f3a0*/  IMAD.X R2, RZ, RZ, R37, P0 ;  /* 0x000000ffff027224 */ /* 0x000fe200000e0625 */
[----:B------:R-:W-:Y:S01]  /*f3b0*/  ISETP.GE.AND P0, PT, R41, 0x81, PT ;  /* 0x000000812900780c */ /* 0x000fe20003f06270 */
[----:B------:R-:W-:Y:S02]  /*f3c0*/  HADD2.F32 R0, -RZ, R0.H0_H0 ;  /* 0x20000000ff007230 */ /* 0x000fe40000004100 */
[----:B------:R-:W-:Y:S01]  /*f3d0*/  IMAD R4, R2, UR10, RZ ;  /* 0x0000000a02047c24 */ /* 0x000fe2000f8e02ff */
[----:B------:R-:W-:Y:S01]  /*f3e0*/  ISETP.LT.OR P4, PT, R42, 0x1, !P0 ;  /* 0x000000012a00780c */ /* 0x000fe20004781670 */
[----:B0-----:R-:W-:-:S04]  /*f3f0*/  IMAD.WIDE.U32 R2, R5, UR10, R38 ;  /* 0x0000000a05027c25 */ /* 0x001fc8000f8e0026 */
[----:B------:R-:W-:Y:S01]  /*f400*/  FMUL R0, R0, UR17 ;  /* 0x0000001100007c20 */ /* 0x000fe20008400000 */
[----:B------:R-:W-:Y:S01]  /*f410*/  IMAD R5, R5, UR11, R4 ;  /* 0x0000000b05057c24 */ /* 0x000fe2000f8e0204 */
[----:B------:R-:W-:-:S04]  /*f420*/  IADD3 R2, P2, R2, UR12, RZ ;  /* 0x0000000c02027c10 */ /* 0x000fc8000ff5e0ff */
[----:B------:R-:W-:Y:S01]  /*f430*/  IADD3.X R3, R3, UR13, R5, P2, !PT ;  /* 0x0000000d03037c10 */ /* 0x000fe200097fe405 */
[----:B---3--:R-:W-:-:S05]  /*f440*/  FFMA R0, R6, UR18, R0 ;  /* 0x0000001206007c23 */ /* 0x008fca0008000000 */
[----:B------:R-:W-:Y:S02]  /*f450*/  F2FP.SATFINITE.E4M3.F32.PACK_AB_MERGE_C R7, RZ, R0, RZ ;  /* 0x00000000ff07723e */ /* 0x000fe400048070ff */
[----:B------:R-:W-:-:S03]  /*f460*/  PRMT R0, RZ, 0x7610, R0 ;  /* 0x00007610ff007816 */ /* 0x000fc60000000000 */
[----:B------:R0:W-:Y:S01]  /*f470*/  @!P1 STG.E.U8 desc[UR26][R30.64+0xb9], R7 ;  /* 0x0000b9071e009986 */ /* 0x0001e2000c10111a */
[----:B------:R-:W-:Y:S05]  /*f480*/  @P4 BRA `(.L_x_230) ;  /* 0x0000000000044947 */ /* 0x000fea0003800000 */
[----:B------:R3:W5:Y:S02]  /*f490*/  LDG.E.U8 R0, desc[UR26][R2.64] ;  /* 0x0000001a02007981 */ /* 0x000764000c1e1100 */
.L_x_230:
[----:B------:R-:W-:Y:S05]  /*f4a0*/  BSYNC B1 ;  /* 0x0000000000017941 */ /* 0x000fea0003800000 */
.L_x_229:
        /* <DEDUP_REMOVED lines=8> */
[----:B------:R-:W-:Y:S02]  /*f530*/  F2FP.SATFINITE.E4M3.F32.PACK_AB_MERGE_C R5, RZ, R0, RZ ;  /* 0x00000000ff05723e */ /* 0x000fe400048070ff */
[----:B------:R-:W-:-:S03]  /*f540*/  PRMT R0, RZ, 0x7610, R0 ;  /* 0x00007610ff007816 */ /* 0x000fc60000000000 */
[----:B------:R2:W-:Y:S01]  /*f550*/  @!P4 STG.E.U8 desc[UR26][R26.64], R5 ;  /* 0x000000051a00c986 */ /* 0x0005e2000c10111a */
[----:B------:R-:W-:Y:S05]  /*f560*/  @P2 BRA `(.L_x_232) ;  /* 0x0000000000042947 */ /* 0x000fea0003800000 */
[----:B------:R0:W5:Y:S02]  /*f570*/  LDG.E.U8 R0, desc[UR26][R2.64+0x1] ;  /* 0x0000011a02007981 */ /* 0x000164000c1e1100 */
.L_x_232:
[----:B------:R-:W-:Y:S05]  /*f580*/  BSYNC B1 ;  /* 0x0000000000017941 */ /* 0x000fea0003800000 */
.L_x_231:
[----:B------:R-:W3:Y:S01]  /*f590*/  LDL.LU R4, [R1+0xf4] ;  /* 0x0000f40001047983 */ /* 0x000ee20000300800 */
[----:B-----5:R-:W-:Y:S01]  /*f5a0*/  LOP3.LUT R0, R0, 0xff, RZ, 0xc0, !PT ;  /* 0x000000ff00007812 */ /* 0x020fe200078ec0ff */
[----:B------:R-:W-:Y:S01]  /*f5b0*/  BSSY B1, `(.L_x_233) ;  /* 0x0000013000017945 */ /* 0x000fe20003800000 */
[----:B--2---:R-:W-:Y:S02]  /*f5c0*/  IADD3 R5, P1, R40, 0x88, RZ ;  /* 0x0000008828057810 */ /* 0x004fe40007f3e0ff */
[----:B------:R-:W-:-:S03]  /*f5d0*/  F2FP.F16.E4M3.UNPACK_B R0, R0 ;  /* 0x00000000ff00723e */ /* 0x000fc600020006ff */
[----:B------:R-:W-:Y:S01]  /*f5e0*/  IMAD.X R36, RZ, RZ, R37, P1 ;  /* 0x000000ffff247224 */ /* 0x000fe200008e0625 */
[----:B------:R-:W-:Y:S01]  /*f5f0*/  ISETP.GE.AND P1, PT, R41, 0x89, PT ;  /* 0x000000892900780c */ /* 0x000fe20003f26270 */
[----:B------:R-:W-:Y:S02]  /*f600*/  HADD2.F32 R0, -RZ, R0.H0_H0 ;  /* 0x20000000ff007230 */ /* 0x000fe40000004100 */
[----:B------:R-:W-:Y:S01]  /*f610*/  IMAD R36, R36, UR10, RZ ;  /* 0x0000000a24247c24 */ /* 0x000fe2000f8e02ff */
[----:B------:R-:W-:Y:S01]  /*f620*/  ISETP.LT.OR P5, PT, R42, 0x1, !P1 ;  /* 0x000000012a00780c */ /* 0x000fe20004fa1670 */
[----:B------:R-:W-:-:S04]  /*f630*/  IMAD.WIDE.U32 R38, R5, UR10, R38 ;  /* 0x0000000a05267c25 */ /* 0x000fc8000f8e0026 */
[----:B------:R-:W-:Y:S01]  /*f640*/  FMUL R0, R0, UR17 ;  /* 0x0000001100007c20 */ /* 0x000fe20008400000 */
[----:B------:R-:W-:-:S03]  /*f650*/  IMAD R5, R5, UR11, R36 ;  /* 0x0000000b05057c24 */ /* 0x000fc6000f8e0224 */
[----:B---3--:R-:W-:Y:S01]  /*f660*/  FFMA R0, R4, UR18, R0 ;  /* 0x0000001204007c23 */ /* 0x008fe20008000000 */
[----:B------:R-:W-:-:S04]  /*f670*/  IADD3 R4, P4, R38, UR12, RZ ;  /* 0x0000000c26047c10 */ /* 0x000fc8000ff9e0ff */
[----:B0-----:R-:W-:Y:S02]  /*f680*/  F2FP.SATFINITE.E4M3.F32.PACK_AB_MERGE_C R7, RZ, R0, RZ ;  /* 0x00000000ff07723e */ /* 0x001fe400048070ff */
[----:B------:R-:W-:Y:S02]  /*f690*/  IADD3.X R5, R39, UR13, R5, P4, !PT ;  /* 0x0000000d27057c10 */ /* 0x000fe4000a7fe405 */
[----:B------:R-:W-:Y:S01]  /*f6a0*/  PRMT R0, RZ, 0x7610, R0 ;  /* 0x00007610ff007816 */ /* 0x000fe20000000000 */
[----:B------:R0:W-:Y:S01]  /*f6b0*/  @!P2 STG.E.U8 desc[UR26][R26.64+0x1], R7 ;  /* 0x000001071a00a986 */ /* 0x0001e2000c10111a */
[----:B------:R-:W-:Y:S05]  /*f6c0*/  @P5 BRA `(.L_x_234) ;  /* 0x0000000000045947 */ /* 0x000fea0003800000 */
[----:B------:R2:W5:Y:S02]  /*f6d0*/  LDG.E.U8 R0, desc[UR26][R4.64] ;  /* 0x0000001a04007981 */ /* 0x000564000c1e1100 */
.L_x_234:
[----:B------:R-:W-:Y:S05]  /*f6e0*/  BSYNC B1 ;  /* 0x0000000000017941 */ /* 0x000fea0003800000 */
.L_x_233:
        /* <DEDUP_REMOVED lines=13> */
.L_x_236:
[----:B------:R-:W-:Y:S05]  /*f7c0*/  BSYNC B1 ;  /* 0x0000000000017941 */ /* 0x000fea0003800000 */
.L_x_235:
        /* <DEDUP_REMOVED lines=13> */
.L_x_238:
[----:B------:R-:W-:Y:S05]  /*f8a0*/  BSYNC B1 ;  /* 0x0000000000017941 */ /* 0x000fea0003800000 */
.L_x_237:
        /* <DEDUP_REMOVED lines=13> */
.L_x_240:
[----:B------:R-:W-:Y:S05]  /*f980*/  BSYNC B1 ;  /* 0x0000000000017941 */ /* 0x000fea0003800000 */
.L_x_239:
        /* <DEDUP_REMOVED lines=13> */
.L_x_242:
[----:B------:R-:W-:Y:S05]  /*fa60*/  BSYNC B1 ;  /* 0x0000000000017941 */ /* 0x000fea0003800000 */
.L_x_241:
        /* <DEDUP_REMOVED lines=13> */
.L_x_244:
[----:B------:R-:W-:Y:S05]  /*fb40*/  BSYNC B1 ;  /* 0x0000000000017941 */ /* 0x000fea0003800000 */
.L_x_243:
        /* <DEDUP_REMOVED lines=13> */
.L_x_246:
[----:B------:R-:W-:Y:S05]  /*fc20*/  BSYNC B1 ;  /* 0x0000000000017941 */ /* 0x000fea0003800000 */
.L_x_245:
        /* <DEDUP_REMOVED lines=13> */
.L_x_248:
[----:B------:R-:W-:Y:S05]  /*fd00*/  BSYNC B1 ;  /* 0x0000000000017941 */ /* 0x000fea0003800000 */
.L_x_247:
        /* <DEDUP_REMOVED lines=13> */
.L_x_250:
[----:B------:R-:W-:Y:S05]  /*fde0*/  BSYNC B1 ;  /* 0x0000000000017941 */ /* 0x000fea0003800000 */
.L_x_249:
        /* <DEDUP_REMOVED lines=13> */
.L_x_252:
[----:B------:R-:W-:Y:S05]  /*fec0*/  BSYNC B1 ;  /* 0x0000000000017941 */ /* 0x000fea0003800000 */
.L_x_251:
        /* <DEDUP_REMOVED lines=13> */
.L_x_254:
[----:B------:R-:W-:Y:S05]  /*ffa0*/  BSYNC B1 ;  /* 0x0000000000017941 */ /* 0x000fea0003800000 */
.L_x_253:
        /* <DEDUP_REMOVED lines=13> */
.L_x_256:
[----:B------:R-:W-:Y:S05]  /*10080*/  BSYNC B1 ;  /* 0x0000000000017941 */ /* 0x000fea0003800000 */
.L_x_255:
        /* <DEDUP_REMOVED lines=13> */
.L_x_258:
[----:B------:R-:W-:Y:S05]  /*10160*/  BSYNC B1 ;  /* 0x0000000000017941 */ /* 0x000fea0003800000 */
.L_x_257:
        /* <DEDUP_REMOVED lines=13> */
.L_x_260:
[----:B------:R-:W-:Y:S05]  /*10240*/  BSYNC B1 ;  /* 0x0000000000017941 */ /* 0x000fea0003800000 */
.L_x_259:
        /* <DEDUP_REMOVED lines=13> */
.L_x_262:
[----:B------:R-:W-:Y:S05]  /*10320*/  BSYNC B1 ;  /* 0x0000000000017941 */ /* 0x000fea0003800000 */
.L_x_261:
        /* <DEDUP_REMOVED lines=13> */
.L_x_264:
[----:B------:R-:W-:Y:S05]  /*10400*/  BSYNC B1 ;  /* 0x0000000000017941 */ /* 0x000fea0003800000 */
.L_x_263:
        /* <DEDUP_REMOVED lines=13> */
.L_x_266:
[----:B------:R-:W-:Y:S05]  /*104e0*/  BSYNC B1 ;  /* 0x0000000000017941 */ /* 0x000fea0003800000 */
.L_x_265:
        /* <DEDUP_REMOVED lines=13> */
.L_x_268:
[----:B------:R-:W-:Y:S05]  /*105c0*/  BSYNC B1 ;  /* 0x0000000000017941 */ /* 0x000fea0003800000 */
.L_x_267:
        /* <DEDUP_REMOVED lines=13> */
.L_x_270:
[----:B------:R-:W-:Y:S05]  /*106a0*/  BSYNC B1 ;  /* 0x0000000000017941 */ /* 0x000fea0003800000 */
.L_x_269:
        /* <DEDUP_REMOVED lines=13> */
.L_x_272:
[----:B------:R-:W-:Y:S05]  /*10780*/  BSYNC B1 ;  /* 0x0000000000017941 */ /* 0x000fea0003800000 */
.L_x_271:
        /* <DEDUP_REMOVED lines=13> */
.L_x_274:
[----:B------:R-:W-:Y:S05]  /*10860*/  BSYNC B1 ;  /* 0x0000000000017941 */ /* 0x000fea0003800000 */
.L_x_273:
        /* <DEDUP_REMOVED lines=13> */
.L_x_276:
[----:B------:R-:W-:Y:S05]  /*10940*/  BSYNC B1 ;  /* 0x0000000000017941 */ /* 0x000fea0003800000 */
.L_x_275:
        /* <DEDUP_REMOVED lines=13> */
.L_x_278:
[----:B------:R-:W-:Y:S05]  /*10a20*/  BSYNC B1 ;  /* 0x0000000000017941 */ /* 0x000fea0003800000 */
.L_x_277:
        /* <DEDUP_REMOVED lines=13> */
.L_x_280:
[----:B------:R-:W-:Y:S05]  /*10b00*/  BSYNC B1 ;  /* 0x0000000000017941 */ /* 0x000fea0003800000 */
.L_x_279:
        /* <DEDUP_REMOVED lines=13> */
.L_x_282:
[----:B------:R-:W-:Y:S05]  /*10be0*/  BSYNC B1 ;  /* 0x0000000000017941 */ /* 0x000fea0003800000 */
.L_x_281:
        /* <DEDUP_REMOVED lines=13> */
.L_x_284:
[----:B------:R-:W-:Y:S05]  /*10cc0*/  BSYNC B1 ;  /* 0x0000000000017941 */ /* 0x000fea0003800000 */
.L_x_283:
        /* <DEDUP_REMOVED lines=13> */
.L_x_286:
[----:B------:R-:W-:Y:S05]  /*10da0*/  BSYNC B1 ;  /* 0x0000000000017941 */ /* 0x000fea0003800000 */
.L_x_285:
        /* <DEDUP_REMOVED lines=13> */
.L_x_288:
[----:B------:R-:W-:Y:S05]  /*10e80*/  BSYNC B1 ;  /* 0x0000000000017941 */ /* 0x000fea0003800000 */
.L_x_287:
        /* <DEDUP_REMOVED lines=13> */
.L_x_290:
[----:B------:R-:W-:Y:S05]  /*10f60*/  BSYNC B1 ;  /* 0x0000000000017941 */ /* 0x000fea0003800000 */
.L_x_289:
        /* <DEDUP_REMOVED lines=13> */
.L_x_292:
[----:B------:R-:W-:Y:S05]  /*11040*/  BSYNC B1 ;  /* 0x0000000000017941 */ /* 0x000fea0003800000 */
.L_x_291:
        /* <DEDUP_REMOVED lines=13> */
.L_x_294:
[----:B------:R-:W-:Y:S05]  /*11120*/  BSYNC B1 ;  /* 0x0000000000017941 */ /* 0x000fea0003800000 */
.L_x_293:
        /* <DEDUP_REMOVED lines=13> */
.L_x_296:
[----:B------:R-:W-:Y:S05]  /*11200*/  BSYNC B1 ;  /* 0x0000000000017941 */ /* 0x000fea0003800000 */
.L_x_295:
        /* <DEDUP_REMOVED lines=13> */
.L_x_298:
[----:B------:R-:W-:Y:S05]  /*112e0*/  BSYNC B1 ;  /* 0x0000000000017941 */ /* 0x000fea0003800000 */
.L_x_297:
        /* <DEDUP_REMOVED lines=13> */
.L_x_300:
[----:B------:R-:W-:Y:S05]  /*113c0*/  BSYNC B1 ;  /* 0x0000000000017941 */ /* 0x000fea0003800000 */
.L_x_299:
        /* <DEDUP_REMOVED lines=13> */
.L_x_302:
[----:B------:R-:W-:Y:S05]  /*114a0*/  BSYNC B1 ;  /* 0x0000000000017941 */ /* 0x000fea0003800000 */
.L_x_301:
        /* <DEDUP_REMOVED lines=13> */
.L_x_304:
[----:B------:R-:W-:Y:S05]  /*11580*/  BSYNC B1 ;  /* 0x0000000000017941 */ /* 0x000fea0003800000 */
.L_x_303:
        /* <DEDUP_REMOVED lines=13> */
.L_x_306:
[----:B------:R-:W-:Y:S05]  /*11660*/  BSYNC B1 ;  /* 0x0000000000017941 */ /* 0x000fea0003800000 */
.L_x_305:
        /* <DEDUP_REMOVED lines=13> */
.L_x_308:
[----:B------:R-:W-:Y:S05]  /*11740*/  BSYNC B1 ;  /* 0x0000000000017941 */ /* 0x000fea0003800000 */
.L_x_307:
        /* <DEDUP_REMOVED lines=13> */
.L_x_310:
[----:B------:R-:W-:Y:S05]  /*11820*/  BSYNC B1 ;  /* 0x0000000000017941 */ /* 0x000fea0003800000 */
.L_x_309:
        /* <DEDUP_REMOVED lines=13> */
.L_x_312:
[----:B------:R-:W-:Y:S05]  /*11900*/  BSYNC B1 ;  /* 0x0000000000017941 */ /* 0x000fea0003800000 */
.L_x_311:
        /* <DEDUP_REMOVED lines=13> */
.L_x_314:
[----:B------:R-:W-:Y:S05]  /*119e0*/  BSYNC B1 ;  /* 0x0000000000017941 */ /* 0x000fea0003800000 */
.L_x_313:
        /* <DEDUP_REMOVED lines=13> */
.L_x_316:
[----:B------:R-:W-:Y:S05]  /*11ac0*/  BSYNC B1 ;  /* 0x0000000000017941 */ /* 0x000fea0003800000 */
.L_x_315:
        /* <DEDUP_REMOVED lines=13> */
.L_x_318:
[----:B------:R-:W-:Y:S05]  /*11ba0*/  BSYNC B1 ;  /* 0x0000000000017941 */ /* 0x000fea0003800000 */
.L_x_317:
        /* <DEDUP_REMOVED lines=13> */
.L_x_320:
[----:B------:R-:W-:Y:S05]  /*11c80*/  BSYNC B1 ;  /* 0x0000000000017941 */ /* 0x000fea0003800000 */
.L_x_319:
        /* <DEDUP_REMOVED lines=13> */
.L_x_322:
[----:B------:R-:W-:Y:S05]  /*11d60*/  BSYNC B1 ;  /* 0x0000000000017941 */ /* 0x000fea0003800000 */
.L_x_321:
        /* <DEDUP_REMOVED lines=13> */
.L_x_324:
[----:B------:R-:W-:Y:S05]  /*11e40*/  BSYNC B1 ;  /* 0x0000000000017941 */ /* 0x000fea0003800000 */
.L_x_323:
        /* <DEDUP_REMOVED lines=13> */
.L_x_326:
[----:B------:R-:W-:Y:S05]  /*11f20*/  BSYNC B1 ;  /* 0x0000000000017941 */ /* 0x000fea0003800000 */
.L_x_325:
        /* <DEDUP_REMOVED lines=13> */
.L_x_328:
[----:B------:R-:W-:Y:S05]  /*12000*/  BSYNC B1 ;  /* 0x0000000000017941 */ /* 0x000fea0003800000 */
.L_x_327:
        /* <DEDUP_REMOVED lines=13> */
.L_x_330:
[----:B------:R-:W-:Y:S05]  /*120e0*/  BSYNC B1 ;  /* 0x0000000000017941 */ /* 0x000fea0003800000 */
.L_x_329:
        /* <DEDUP_REMOVED lines=13> */
.L_x_332:
[----:B------:R-:W-:Y:S05]  /*121c0*/  BSYNC B1 ;  /* 0x0000000000017941 */ /* 0x000fea0003800000 */
.L_x_331:
        /* <DEDUP_REMOVED lines=13> */
.L_x_334:
[----:B------:R-:W-:Y:S05]  /*122a0*/  BSYNC B1 ;  /* 0x0000000000017941 */ /* 0x000fea0003800000 */
.L_x_333:
        /* <DEDUP_REMOVED lines=13> */
.L_x_336:
[----:B------:R-:W-:Y:S05]  /*12380*/  BSYNC B1 ;  /* 0x0000000000017941 */ /* 0x000fea0003800000 */
.L_x_335:
        /* <DEDUP_REMOVED lines=13> */
.L_x_338:
[----:B------:R-:W-:Y:S05]  /*12460*/  BSYNC B1 ;  /* 0x0000000000017941 */ /* 0x000fea0003800000 */
.L_x_337:
        /* <DEDUP_REMOVED lines=13> */
.L_x_340:
[----:B------:R-:W-:Y:S05]  /*12540*/  BSYNC B1 ;  /* 0x0000000000017941 */ /* 0x000fea0003800000 */
.L_x_339:
        /* <DEDUP_REMOVED lines=13> */
.L_x_342:
[----:B------:R-:W-:Y:S05]  /*12620*/  BSYNC B1 ;  /* 0x0000000000017941 */ /* 0x000fea0003800000 */
.L_x_341:
        /* <DEDUP_REMOVED lines=13> */
.L_x_344:
[----:B------:R-:W-:Y:S05]  /*12700*/  BSYNC B1 ;  /* 0x0000000000017941 */ /* 0x000fea0003800000 */
.L_x_343:
        /* <DEDUP_REMOVED lines=13> */
.L_x_346:
[----:B------:R-:W-:Y:S05]  /*127e0*/  BSYNC B1 ;  /* 0x0000000000017941 */ /* 0x000fea0003800000 */
.L_x_345:
        /* <DEDUP_REMOVED lines=13> */
.L_x_348:
[----:B------:R-:W-:Y:S05]  /*128c0*/  BSYNC B1 ;  /* 0x0000000000017941 */ /* 0x000fea0003800000 */
.L_x_347:
        /* <DEDUP_REMOVED lines=13> */
.L_x_350:
[----:B------:R-:W-:Y:S05]  /*129a0*/  BSYNC B1 ;  /* 0x0000000000017941 */ /* 0x000fea0003800000 */
.L_x_349:
        /* <DEDUP_REMOVED lines=13> */
.L_x_352:
[----:B------:R-:W-:Y:S05]  /*12a80*/  BSYNC B1 ;  /* 0x0000000000017941 */ /* 0x000fea0003800000 */
.L_x_351:
        /* <DEDUP_REMOVED lines=13> */
.L_x_354:
[----:B------:R-:W-:Y:S05]  /*12b60*/  BSYNC B1 ;  /* 0x0000000000017941 */ /* 0x000fea0003800000 */
.L_x_353:
        /* <DEDUP_REMOVED lines=13> */
.L_x_356:
[----:B------:R-:W-:Y:S05]  /*12c40*/  BSYNC B1 ;  /* 0x0000000000017941 */ /* 0x000fea0003800000 */
.L_x_355:
        /* <DEDUP_REMOVED lines=13> */
.L_x_358:
[----:B------:R-:W-:Y:S05]  /*12d20*/  BSYNC B1 ;  /* 0x0000000000017941 */ /* 0x000fea0003800000 */
.L_x_357:
        /* <DEDUP_REMOVED lines=13> */
.L_x_360:
[----:B------:R-:W-:Y:S05]  /*12e00*/  BSYNC B1 ;  /* 0x0000000000017941 */ /* 0x000fea0003800000 */
.L_x_359:
        /* <DEDUP_REMOVED lines=13> */
.L_x_362:
[----:B------:R-:W-:Y:S05]  /*12ee0*/  BSYNC B1 ;  /* 0x0000000000017941 */ /* 0x000fea0003800000 */
.L_x_361:
        /* <DEDUP_REMOVED lines=13> */
.L_x_364:
[----:B------:R-:W-:Y:S05]  /*12fc0*/  BSYNC B1 ;  /* 0x0000000000017941 */ /* 0x000fea0003800000 */
.L_x_363:
        /* <DEDUP_REMOVED lines=13> */
.L_x_366:
[----:B------:R-:W-:Y:S05]  /*130a0*/  BSYNC B1 ;  /* 0x0000000000017941 */ /* 0x000fea0003800000 */
.L_x_365:
        /* <DEDUP_REMOVED lines=13> */
.L_x_368:
[----:B------:R-:W-:Y:S05]  /*13180*/  BSYNC B1 ;  /* 0x0000000000017941 */ /* 0x000fea0003800000 */
.L_x_367:
        /* <DEDUP_REMOVED lines=13> */
.L_x_370:
[----:B------:R-:W-:Y:S05]  /*13260*/  BSYNC B1 ;  /* 0x0000000000017941 */ /* 0x000fea0003800000 */
.L_x_369:
        /* <DEDUP_REMOVED lines=13> */
.L_x_372:
[----:B------:R-:W-:Y:S05]  /*13340*/  BSYNC B1 ;  /* 0x0000000000017941 */ /* 0x000fea0003800000 */
.L_x_371:
        /* <DEDUP_REMOVED lines=13> */
.L_x_374:
[----:B------:R-:W-:Y:S05]  /*13420*/  BSYNC B1 ;  /* 0x0000000000017941 */ /* 0x000fea0003800000 */
.L_x_373:
        /* <DEDUP_REMOVED lines=13> */
.L_x_376:
[----:B------:R-:W-:Y:S05]  /*13500*/  BSYNC B1 ;  /* 0x0000000000017941 */ /* 0x000fea0003800000 */
.L_x_375:
        /* <DEDUP_REMOVED lines=13> */
.L_x_378:
[----:B------:R-:W-:Y:S05]  /*135e0*/  BSYNC B1 ;  /* 0x0000000000017941 */ /* 0x000fea0003800000 */
.L_x_377:
        /* <DEDUP_REMOVED lines=13> */
.L_x_380:
[----:B------:R-:W-:Y:S05]  /*136c0*/  BSYNC B1 ;  /* 0x0000000000017941 */ /* 0x000fea0003800000 */
.L_x_379:
        /* <DEDUP_REMOVED lines=13> */
.L_x_382:
[----:B------:R-:W-:Y:S05]  /*137a0*/  BSYNC B1 ;  /* 0x0000000000017941 */ /* 0x000fea0003800000 */
.L_x_381:
        /* <DEDUP_REMOVED lines=13> */
.L_x_384:
[----:B------:R-:W-:Y:S05]  /*13880*/  BSYNC B1 ;  /* 0x0000000000017941 */ /* 0x000fea0003800000 */
.L_x_383:
        /* <DEDUP_REMOVED lines=13> */
.L_x_386:
[----:B------:R-:W-:Y:S05]  /*13960*/  BSYNC B1 ;  /* 0x0000000000017941 */ /* 0x000fea0003800000 */
.L_x_385:
        /* <DEDUP_REMOVED lines=13> */
.L_x_388:
[----:B------:R-:W-:Y:S05]  /*13a40*/  BSYNC B1 ;  /* 0x0000000000017941 */ /* 0x000fea0003800000 */
.L_x_387:
        /* <DEDUP_REMOVED lines=13> */
.L_x_390:
[----:B------:R-:W-:Y:S05]  /*13b20*/  BSYNC B1 ;  /* 0x0000000000017941 */ /* 0x000fea0003800000 */
.L_x_389:
        /* <DEDUP_REMOVED lines=13> */
.L_x_392:
[----:B------:R-:W-:Y:S05]  /*13c00*/  BSYNC B1 ;  /* 0x0000000000017941 */ /* 0x000fea0003800000 */
.L_x_391:
        /* <DEDUP_REMOVED lines=13> */
.L_x_394:
[----:B------:R-:W-:Y:S05]  /*13ce0*/  BSYNC B1 ;  /* 0x0000000000017941 */ /* 0x000fea0003800000 */
.L_x_393:
        /* <DEDUP_REMOVED lines=13> */
.L_x_396:
[----:B------:R-:W-:Y:S05]  /*13dc0*/  BSYNC B1 ;  /* 0x0000000000017941 */ /* 0x000fea0003800000 */
.L_x_395:
        /* <DEDUP_REMOVED lines=13> */
.L_x_398:
[----:B------:R-:W-:Y:S05]  /*13ea0*/  BSYNC B1 ;  /* 0x0000000000017941 */ /* 0x000fea0003800000 */
.L_x_397:
        /* <DEDUP_REMOVED lines=13> */
.L_x_400:
[----:B------:R-:W-:Y:S05]  /*13f80*/  BSYNC B1 ;  /* 0x0000000000017941 */ /* 0x000fea0003800000 */
.L_x_399:
        /* <DEDUP_REMOVED lines=13> */
.L_x_402:
[----:B------:R-:W-:Y:S05]  /*14060*/  BSYNC B1 ;  /* 0x0000000000017941 */ /* 0x000fea0003800000 */
.L_x_401:
        /* <DEDUP_REMOVED lines=13> */
.L_x_404:
[----:B------:R-:W-:Y:S05]  /*14140*/  BSYNC B1 ;  /* 0x0000000000017941 */ /* 0x000fea0003800000 */
.L_x_403:
        /* <DEDUP_REMOVED lines=13> */
.L_x_406:
[----:B------:R-:W-:Y:S05]  /*14220*/  BSYNC B1 ;  /* 0x0000000000017941 */ /* 0x000fea0003800000 */
.L_x_405:
        /* <DEDUP_REMOVED lines=13> */
.L_x_408:
[----:B------:R-:W-:Y:S05]  /*14300*/  BSYNC B1 ;  /* 0x0000000000017941 */ /* 0x000fea0003800000 */
.L_x_407:
        /* <DEDUP_REMOVED lines=13> */
.L_x_410:
[----:B------:R-:W-:Y:S05]  /*143e0*/  BSYNC B1 ;  /* 0x0000000000017941 */ /* 0x000fea0003800000 */
.L_x_409:
        /* <DEDUP_REMOVED lines=13> */
.L_x_412:
[----:B------:R-:W-:Y:S05]  /*144c0*/  BSYNC B1 ;  /* 0x0000000000017941 */ /* 0x000fea0003800000 */
.L_x_411:
        /* <DEDUP_REMOVED lines=13> */
.L_x_414:
[----:B------:R-:W-:Y:S05]  /*145a0*/  BSYNC B1 ;  /* 0x0000000000017941 */ /* 0x000fea0003800000 */
.L_x_413:
        /* <DEDUP_REMOVED lines=13> */
.L_x_416:
[----:B------:R-:W-:Y:S05]  /*14680*/  BSYNC B1 ;  /* 0x0000000000017941 */ /* 0x000fea0003800000 */
.L_x_415:
[----:B--23--:R-:W2:Y:S01]  /*14690*/  LDL.LU R2, [R1+0x264] ;  /* 0x0002640001027983 */ /* 0x00cea20000300800 */
        /* <DEDUP_REMOVED lines=12> */
.L_x_418:
[----:B------:R-:W-:Y:S05]  /*14760*/  BSYNC B1 ;  /* 0x0000000000017941 */ /* 0x000fea0003800000 */
.L_x_417:
[----:B------:R-:W4:Y:S01]  /*14770*/  LDL.LU R2, [R1+0x268] ;  /* 0x0002680001027983 */ /* 0x000f220000300800 */
[----:B-----5:R-:W-:Y:S01]  /*14780*/  LOP3.LUT R0, R0, 0xff, RZ, 0xc0, !PT ;  /* 0x000000ff00007812 */ /* 0x020fe200078ec0ff */
[----:B------:R-:W-:Y:S01]  /*14790*/  BSSY B1, `(.L_x_419) ;  /* 0x000000b000017945 */ /* 0x000fe20003800000 */
[----:B------:R-:W-:Y:S02]  /*147a0*/  ISETP.LT.OR P1, PT, R42, 0xba, !P1 ;  /* 0x000000ba2a00780c */ /* 0x000fe40004f21670 */
[----:B------:R-:W-:-:S05]  /*147b0*/  F2FP.F16.E4M3.UNPACK_B R0, R0 ;  /* 0x00000000ff00723e */ /* 0x000fca00020006ff */
[----:B------:R-:W-:-:S05]  /*147c0*/  HADD2.F32 R0, -RZ, R0.H0_H0 ;  /* 0x20000000ff007230 */ /* 0x000fca0000004100 */
[----:B------:R-:W-:-:S04]  /*147d0*/  FMUL R0, R0, UR17 ;  /* 0x0000001100007c20 */ /* 0x000fc80008400000 */
[----:B----4-:R-:W-:-:S05]  /*147e0*/  FFMA R0, R2, UR18, R0 ;  /* 0x0000001202007c23 */ /* 0x010fca0008000000 */
[----:B--2---:R-:W-:Y:S02]  /*147f0*/  F2FP.SATFINITE.E4M3.F32.PACK_AB_MERGE_C R3, RZ, R0, RZ ;  /* 0x00000000ff03723e */ /* 0x004fe400048070ff */
[----:B------:R-:W-:-:S03]  /*14800*/  PRMT R0, RZ, 0x7610, R0 ;  /* 0x00007610ff007816 */ /* 0x000fc60000000000 */
[----:B------:R2:W-:Y:S01]  /*14810*/  @!P2 STG.E.U8 desc[UR26][R28.64+0xb8], R3 ;  /* 0x0000b8031c00a986 */ /* 0x0005e2000c10111a */
[----:B------:R-:W-:Y:S05]  /*14820*/  @P1 BRA `(.L_x_420) ;  /* 0x0000000000041947 */ /* 0x000fea0003800000 */
[----:B------:R4:W5:Y:S02]  /*14830*/  LDG.E.U8 R0, desc[UR26][R4.64+0xb9] ;  /* 0x0000b91a04007981 */ /* 0x000964000c1e1100 */
.L_x_420:
[----:B------:R-:W-:Y:S05]  /*14840*/  BSYNC B1 ;  /* 0x0000000000017941 */ /* 0x000fea0003800000 */
.L_x_419:
[----:B------:R-:W-:Y:S05]  /*14850*/  @P1 BRA `(.L_x_421) ;  /* 0x0000003800a41947 */ /* 0x000fea0003800000 */
[----:B------:R-:W2:Y:S01]  /*14860*/  LDL.LU R2, [R1+0x26c] ;  /* 0x00026c0001027983 */ /* 0x000ea20000300800 */
[----:B-----5:R-:W-:-:S04]  /*14870*/  LOP3.LUT R0, R0, 0xff, RZ, 0xc0, !PT ;  /* 0x000000ff00007812 */ /* 0x020fc800078ec0ff */
[----:B------:R-:W-:-:S05]  /*14880*/  F2FP.F16.E4M3.UNPACK_B R0, R0 ;  /* 0x00000000ff00723e */ /* 0x000fca00020006ff */
[----:B------:R-:W-:-:S05]  /*14890*/  HADD2.F32 R0, -RZ, R0.H0_H0 ;  /* 0x20000000ff007230 */ /* 0x000fca0000004100 */
[----:B------:R-:W-:-:S04]  /*148a0*/  FMUL R0, R0, UR17 ;  /* 0x0000001100007c20 */ /* 0x000fc80008400000 */
[----:B--2---:R-:W-:-:S05]  /*148b0*/  FFMA R0, R2, UR18, R0 ;  /* 0x0000001202007c23 */ /* 0x004fca0008000000 */
[----:B------:R-:W-:-:S05]  /*148c0*/  F2FP.SATFINITE.E4M3.F32.PACK_AB_MERGE_C R3, RZ, R0, RZ ;  /* 0x00000000ff03723e */ /* 0x000fca00048070ff */
[----:B------:R2:W-:Y:S01]  /*148d0*/  STG.E.U8 desc[UR26][R28.64+0xb9], R3 ;  /* 0x0000b9031c007986 */ /* 0x0005e2000c10111a */
[----:B------:R-:W-:Y:S05]  /*148e0*/  BRA `(.L_x_421) ;  /* 0x0000003800807947 */ /* 0x000fea0003800000 */
.L_x_36:
[----:B------:R-:W-:Y:S01]  /*148f0*/  ISETP.GE.AND P1, PT, R41, 0x1, PT ;  /* 0x000000012900780c */ /* 0x000fe20003f26270 */
[----:B------:R-:W-:Y:S01]  /*14900*/  FMUL R228, R228, UR18 ;  /* 0x00000012e4e47c20 */ /* 0x000fe20008400000 */
[----:B------:R-:W-:Y:S01]  /*14910*/  FMUL R227, R227, UR18 ;  /* 0x00000012e3e37c20 */ /* 0x000fe20008400000 */
[----:B------:R-:W-:Y:S01]  /*14920*/  ISETP.GE.AND P2, PT, R41, 0x9, PT ;  /* 0x000000092900780c */ /* 0x000fe20003f46270 */
[----:B------:R-:W-:Y:S01]  /*14930*/  FMUL R226, R226, UR18 ;  /* 0x00000012e2e27c20 */ /* 0x000fe20008400000 */
[C---:B------:R-:W-:Y:S02]  /*14940*/  ISETP.LT.OR P0, PT, R42.reuse, 0x1, !P1 ;  /* 0x000000012a00780c */ /* 0x040fe40004f01670 */
[----:B------:R-:W-:Y:S02]  /*14950*/  ISETP.LT.OR P4, PT, R42, 0x2, !P1 ;  /* 0x000000022a00780c */ /* 0x000fe40004f81670 */
[----:B------:R-:W-:Y:S02]  /*14960*/  F2FP.SATFINITE.E4M3.F32.PACK_AB_MERGE_C R25, RZ, R228, RZ ;  /* 0x000000e4ff19723e */ /* 0x000fe400048070ff */
[----:B------:R-:W-:-:S02]  /*14970*/  F2FP.SATFINITE.E4M3.F32.PACK_AB_MERGE_C R227, RZ, R227, RZ ;  /* 0x000000e3ffe3723e */ /* 0x000fc400048070ff */
[----:B------:R-:W-:Y:S01]  /*14980*/  ISETP.LT.OR P6, PT, R42, 0x1, !P2 ;  /* 0x000000012a00780c */ /* 0x000fe200057c1670 */
[----:B------:R-:W-:Y:S01]  /*14990*/  FMUL R225, R225, UR18 ;  /* 0x00000012e1e17c20 */ /* 0x000fe20008400000 */
[----:B------:R-:W-:Y:S01]  /*149a0*/  FMUL R223, R223, UR18 ;  /* 0x00000012dfdf7c20 */ /* 0x000fe20008400000 */
[----:B------:R-:W-:Y:S01]  /*149b0*/  FMUL R224, R224, UR18 ;  /* 0x00000012e0e07c20 */ /* 0x000fe20008400000 */
[----:B------:R-:W-:Y:S01]  /*149c0*/  F2FP.SATFINITE.E4M3.F32.PACK_AB_MERGE_C R35, RZ, R226, RZ ;  /* 0x000000e2ff23723e */ /* 0x000fe200048070ff */
[----:B------:R0:W-:Y:S01]  /*149d0*/  @!P0 STG.E.U8 desc[UR26][R32.64], R25 ;  /* 0x0000001920008986 */ /* 0x0001e2000c10111a */
[----:B------:R-:W-:-:S03]  /*149e0*/  ISETP.LT.OR P0, PT, R42, 0x2, !P2 ;  /* 0x000000022a00780c */ /* 0x000fc60005701670 */
[----:B------:R2:W-:Y:S01]  /*149f0*/  @!P4 STG.E.U8 desc[UR26][R32.64+0x1], R227 ;  /* 0x000001e32000c986 */ /* 0x0005e2000c10111a */
[----:B------:R-:W-:Y:S01]  /*14a00*/  ISETP.LT.OR P4, PT, R42, 0xa, !P1 ;  /* 0x0000000a2a00780c */ /* 0x000fe20004f81670 */
[----:B------:R-:W-:Y:S01]  /*14a10*/  FMUL R222, R222, UR18 ;  /* 0x00000012dede7c20 */ /* 0x000fe20008400000 */
[----:B------:R-:W-:Y:S01]  /*14a20*/  F2FP.SATFINITE.E4M3.F32.PACK_AB_MERGE_C R225, RZ, R225, RZ ;  /* 0x000000e1ffe1723e */ /* 0x000fe200048070ff */
[----:B------:R-:W3:Y:S01]  /*14a30*/  LDL.LU R226, [R1+0x8] ;  /* 0x0000080001e27983 */ /* 0x000ee20000300800 */
[----:B------:R-:W-:Y:S01]  /*14a40*/  F2FP.SATFINITE.E4M3.F32.PACK_AB_MERGE_C R223, RZ, R223, RZ ;  /* 0x000000dfffdf723e */ /* 0x000fe200048070ff */
[----:B------:R-:W-:Y:S01]  /*14a50*/  FMUL R220, R220, UR18 ;  /* 0x00000012dcdc7c20 */ /* 0x000fe20008400000 */
[----:B------:R-:W-:Y:S01]  /*14a60*/  F2FP.SATFINITE.E4M3.F32.PACK_AB_MERGE_C R37, RZ, R224, RZ ;  /* 0x000000e0ff25723e */ /* 0x000fe200048070ff */
[----:B------:R4:W-:Y:S01]  /*14a70*/  @!P6 STG.E.U8 desc[UR26][R30.64], R35 ;  /* 0x000000231e00e986 */ /* 0x0009e2000c10111a */
[----:B0-----:R-:W-:Y:S02]  /*14a80*/  F2FP.SATFINITE.E4M3.F32.PACK_AB_MERGE_C R25, RZ, R222, RZ ;  /* 0x000000deff19723e */ /* 0x001fe400048070ff */
[C---:B------:R-:W-:Y:S01]  /*14a90*/  ISETP.LT.OR P5, PT, R42.reuse, 0x9, !P1 ;  /* 0x000000092a00780c */ /* 0x040fe20004fa1670 */
[----:B--2---:R-:W2:Y:S04]  /*14aa0*/  LDL.LU R227, [R1] ;  /* 0x0000000001e37983 */ /* 0x004ea80000300800 */
[----:B------:R-:W2:Y:S01]  /*14ab0*/  LDL.LU R224, [R1+0x18] ;  /* 0x0000180001e07983 */ /* 0x000ea20000300800 */
[----:B------:R-:W-:Y:S01]  /*14ac0*/  FMUL R221, R221, UR18 ;  /* 0x00000012dddd7c20 */ /* 0x000fe20008400000 */
[----:B------:R-:W-:-:S02]  /*14ad0*/  ISETP.LT.OR P6, PT, R42, 0x9, !P2 ;  /* 0x000000092a00780c */ /* 0x000fc400057c1670 */
[----:B------:R0:W-:Y:S01]  /*14ae0*/  @!P0 STG.E.U8 desc[UR26][R30.64+0x1], R225 ;  /* 0x000001e11e008986 */ /* 0x0001e2000c10111a */
[----:B----4-:R-:W-:-:S03]  /*14af0*/  F2FP.SATFINITE.E4M3.F32.PACK_AB_MERGE_C R35, RZ, R220, RZ ;  /* 0x000000dcff23723e */ /* 0x010fc600048070ff */
[----:B------:R4:W-:Y:S04]  /*14b00*/  @!P4 STG.E.U8 desc[UR26][R32.64+0x9], R223 ;  /* 0x000009df2000c986 */ /* 0x0009e8000c10111a */
[----:B0-----:R-:W2:Y:S04]  /*14b10*/  LDL.LU R225, [R1+0x14] ;  /* 0x0000140001e17983 */ /* 0x001ea80000300800 */
[----:B------:R-:W2:Y:S04]  /*14b20*/  LDL.LU R222, [R1+0x10] ;  /* 0x0000100001de7983 */ /* 0x000ea80000300800 */
[----:B----4-:R-:W4:Y:S04]  /*14b30*/  LDL.LU R223, [R1+0xc] ;  /* 0x00000c0001df7983 */ /* 0x010f280000300800 */
[----:B------:R-:W4:Y:S01]  /*14b40*/  LDL.LU R220, [R1+0x4] ;  /* 0x0000040001dc7983 */ /* 0x000f220000300800 */
[----:B------:R-:W-:-:S02]  /*14b50*/  ISETP.LT.OR P0, PT, R42, 0xa, !P2 ;  /* 0x0000000a2a00780c */ /* 0x000fc40005701670 */
[C---:B------:R-:W-:Y:S01]  /*14b60*/  ISETP.LT.OR P4, PT, R42.reuse, 0x12, !P1 ;  /* 0x000000122a00780c */ /* 0x040fe20004f81670 */
[----:B------:R0:W-:Y:S01]  /*14b70*/  @!P5 STG.E.U8 desc[UR26][R32.64+0x8], R37 ;  /* 0x000008252000d986 */ /* 0x0001e2000c10111a */
[----:B------:R-:W-:Y:S02]  /*14b80*/  ISETP.LT.OR P5, PT, R42, 0x11, !P1 ;  /* 0x000000112a00780c */ /* 0x000fe40004fa1670 */
[----:B------:R-:W-:Y:S01]  /*14b90*/  F2FP.SATFINITE.E4M3.F32.PACK_AB_MERGE_C R221, RZ, R221, RZ ;  /* 0x000000ddffdd723e */ /* 0x000fe200048070ff */
[----:B------:R-:W-:Y:S01]  /*14ba0*/  FMUL R219, R219, UR18 ;  /* 0x00000012dbdb7c20 */ /* 0x000fe20008400000 */
[----:B------:R-:W-:-:S05]  /*14bb0*/  FMUL R217, R217, UR18 ;  /* 0x00000012d9d97c20 */ /* 0x000fca0008400000 */
[----:B------:R-:W-:Y:S01]  /*14bc0*/  @!P0 STG.E.U8 desc[UR26][R30.64+0x9], R221 ;  /* 0x000009dd1e008986 */ /* 0x000fe2000c10111a */
[C---:B------:R-:W-:Y:S02]  /*14bd0*/  ISETP.LT.OR P0, PT, R42.reuse, 0x12, !P2 ;  /* 0x000000122a00780c */ /* 0x040fe40005701670 */
[----:B------:R-:W-:Y:S01]  /*14be0*/  F2FP.SATFINITE.E4M3.F32.PACK_AB_MERGE_C R219, RZ, R219, RZ ;  /* 0x000000dbffdb723e */ /* 0x000fe200048070ff */
[----:B------:R1:W-:Y:S01]  /*14bf0*/  @!P6 STG.E.U8 desc[UR26][R30.64+0x8], R25 ;  /* 0x000008191e00e986 */ /* 0x0003e2000c10111a */
[----:B------:R-:W-:-:S03]  /*14c00*/  ISETP.LT.OR P6, PT, R42, 0x11, !P2 ;  /* 0x000000112a00780c */ /* 0x000fc600057c1670 */
[----:B------:R-:W-:Y:S01]  /*14c10*/  @!P4 STG.E.U8 desc[UR26][R32.64+0x11], R219 ;  /* 0x000011db2000c986 */ /* 0x000fe2000c10111a */
[----:B------:R-:W-:Y:S01]  /*14c20*/  ISETP.LT.OR P4, PT, R42, 0x1a, !P1 ;  /* 0x0000001a2a00780c */ /* 0x000fe20004f81670 */
[----:B------:R-:W-:Y:S01]  /*14c30*/  FMUL R218, R218, UR18 ;  /* 0x00000012dada7c20 */ /* 0x000fe20008400000 */
[----:B------:R-:W-:Y:S01]  /*14c40*/  F2FP.SATFINITE.E4M3.F32.PACK_AB_MERGE_C R217, RZ, R217, RZ ;  /* 0x000000d9ffd9723e */ /* 0x000fe200048070ff */
[----:B------:R1:W-:Y:S01]  /*14c50*/  @!P5 STG.E.U8 desc[UR26][R32.64+0x10], R35 ;  /* 0x000010232000d986 */ /* 0x0003e2000c10111a */
[----:B------:R-:W-:Y:S01]  /*14c60*/  ISETP.LT.OR P5, PT, R42, 0x19, !P1 ;  /* 0x000000192a00780c */ /* 0x000fe20004fa1670 */
[----:B------:R-:W-:Y:S01]  /*14c70*/  FMUL R23, R23, UR18 ;  /* 0x0000001217177c20 */ /* 0x000fe20008400000 */
[----:B------:R-:W-:Y:S01]  /*14c80*/  FMUL R216, R216, UR18 ;  /* 0x00000012d8d87c20 */ /* 0x000fe20008400000 */
[----:B------:R-:W-:Y:S01]  /*14c90*/  @!P0 STG.E.U8 desc[UR26][R30.64+0x11], R217 ;  /* 0x000011d91e008986 */ /* 0x000fe2000c10111a */
[----:B0-----:R-:W-:Y:S02]  /*14ca0*/  F2FP.SATFINITE.E4M3.F32.PACK_AB_MERGE_C R37, RZ, R218, RZ ;  /* 0x000000daff25723e */ /* 0x001fe400048070ff */
[----:B------:R-:W-:-:S02]  /*14cb0*/  ISETP.LT.OR P0, PT, R42, 0x1a, !P2 ;  /* 0x0000001a2a00780c */ /* 0x000fc40005701670 */
[----:B------:R-:W-:Y:S01]  /*14cc0*/  F2FP.SATFINITE.E4M3.F32.PACK_AB_MERGE_C R23, RZ, R23, RZ ;  /* 0x00000017ff17723e */ /* 0x000fe200048070ff */
[----:B------:R-:W-:Y:S01]  /*14cd0*/  FMUL R21, R21, UR18 ;  /* 0x0000001215157c20 */ /* 0x000fe20008400000 */
[----:B-1----:R-:W-:Y:S01]  /*14ce0*/  F2FP.SATFINITE.E4M3.F32.PACK_AB_MERGE_C R25, RZ, R216, RZ ;  /* 0x000000d8ff19723e */ /* 0x002fe200048070ff */
[----:B------:R0:W-:Y:S01]  /*14cf0*/  @!P6 STG.E.U8 desc[UR26][R30.64+0x10], R37 ;  /* 0x000010251e00e986 */ /* 0x0001e2000c10111a */
[----:B------:R-:W-:-:S03]  /*14d00*/  ISETP.LT.OR P6, PT, R42, 0x19, !P2 ;  /* 0x000000192a00780c */ /* 0x000fc600057c1670 */
[----:B------:R1:W-:Y:S01]  /*14d10*/  @!P4 STG.E.U8 desc[UR26][R32.64+0x19], R23 ;  /* 0x000019172000c986 */ /* 0x0003e2000c10111a */
[----:B------:R-:W-:Y:S01]  /*14d20*/  ISETP.LT.OR P4, PT, R42, 0x22, !P1 ;  /* 0x000000222a00780c */ /* 0x000fe20004f81670 */
[----:B------:R-:W-:Y:S01]  /*14d30*/  FMUL R22, R22, UR18 ;  /* 0x0000001216167c20 */ /* 0x000fe20008400000 */
[----:B------:R-:W-:Y:S01]  /*14d40*/  F2FP.SATFINITE.E4M3.F32.PACK_AB_MERGE_C R21, RZ, R21, RZ ;  /* 0x00000015ff15723e */ /* 0x000fe200048070ff */
[----:B------:R-:W-:Y:S01]  /*14d50*/  @!P5 STG.E.U8 desc[UR26][R32.64+0x18], R25 ;  /* 0x000018192000d986 */ /* 0x000fe2000c10111a */
[----:B------:R-:W-:Y:S01]  /*14d60*/  ISETP.LT.OR P5, PT, R42, 0x21, !P1 ;  /* 0x000000212a00780c */ /* 0x000fe20004fa1670 */
[----:B------:R-:W-:Y:S01]  /*14d70*/  FMUL R19, R19, UR18 ;  /* 0x0000001213137c20 */ /* 0x000fe20008400000 */
[----:B------:R-:W-:Y:S01]  /*14d80*/  FMUL R20, R20, UR18 ;  /* 0x0000001214147c20 */ /* 0x000fe20008400000 */
[----:B------:R1:W-:Y:S01]  /*14d90*/  @!P0 STG.E.U8 desc[UR26][R30.64+0x19], R21 ;  /* 0x000019151e008986 */ /* 0x0003e2000c10111a */
[----:B------:R-:W-:Y:S02]  /*14da0*/  F2FP.SATFINITE.E4M3.F32.PACK_AB_MERGE_C R35, RZ, R22, RZ ;  /* 0x00000016ff23723e */ /* 0x000fe400048070ff */
[----:B------:R-:W-:-:S02]  /*14db0*/  ISETP.LT.OR P0, PT, R42, 0x22, !P2 ;  /* 0x000000222a00780c */ /* 0x000fc40005701670 */
[----:B------:R-:W-:Y:S01]  /*14dc0*/  F2FP.SATFINITE.E4M3.F32.PACK_AB_MERGE_C R19, RZ, R19, RZ ;  /* 0x00000013ff13723e */ /* 0x000fe200048070ff */
[----:B------:R-:W-:Y:S01]  /*14dd0*/  FMUL R17, R17, UR18 ;  /* 0x0000001211117c20 */ /* 0x000fe20008400000 */
[----:B0-----:R-:W-:Y:S01]  /*14de0*/  F2FP.SATFINITE.E4M3.F32.PACK_AB_MERGE_C R37, RZ, R20, RZ ;  /* 0x00000014ff25723e */ /* 0x001fe200048070ff */
[----:B------:R-:W-:Y:S01]  /*14df0*/  @!P6 STG.E.U8 desc[UR26][R30.64+0x18], R35 ;  /* 0x000018231e00e986 */ /* 0x000fe2000c10111a */
        /* <DEDUP_REMOVED lines=10> */
[----:B-1----:R-:W-:Y:S02]  /*14ea0*/  F2FP.SATFINITE.E4M3.F32.PACK_AB_MERGE_C R23, RZ, R18, RZ ;  /* 0x00000012ff17723e */ /* 0x002fe400048070ff */
[----:B------:R-:W-:-:S02]  /*14eb0*/  ISETP.LT.OR P0, PT, R42, 0x2a, !P2 ;  /* 0x0000002a2a00780c */ /* 0x000fc40005701670 */
[----:B------:R-:W-:Y:S01]  /*14ec0*/  F2FP.SATFINITE.E4M3.F32.PACK_AB_MERGE_C R15, RZ, R15, RZ ;  /* 0x0000000fff0f723e */ /* 0x000fe200048070ff */
[----:B------:R-:W-:Y:S01]  /*14ed0*/  FMUL R13, R13, UR18 ;  /* 0x000000120d0d7c20 */ /* 0x000fe20008400000 */
[----:B------:R-:W-:Y:S01]  /*14ee0*/  F2FP.SATFINITE.E4M3.F32.PACK_AB_MERGE_C R21, RZ, R16, RZ ;  /* 0x00000010ff15723e */ /* 0x000fe200048070ff */
        /* <DEDUP_REMOVED lines=11> */
[----:B0-----:R-:W-:Y:S02]  /*14fa0*/  F2FP.SATFINITE.E4M3.F32.PACK_AB_MERGE_C R19, RZ, R14, RZ ;  /* 0x0000000eff13723e */ /* 0x001fe400048070ff */
[----:B------:R-:W-:-:S02]  /*14fb0*/  ISETP.LT.OR P0, PT, R42, 0x32, !P2 ;  /* 0x000000322a00780c */ /* 0x000fc40005701670 */
[----:B------:R-:W-:Y:S01]  /*14fc0*/  F2FP.SATFINITE.E4M3.F32.PACK_AB_MERGE_C R11, RZ, R11, RZ ;  /* 0x0000000bff0b723e */ /* 0x000fe200048070ff */
[----:B------:R-:W-:Y:S01]  /*14fd0*/  FMUL R9, R9, UR18 ;  /* 0x0000001209097c20 */ /* 0x000fe20008400000 */
[----:B------:R-:W-:Y:S01]  /*14fe0*/  F2FP.SATFINITE.E4M3.F32.PACK_AB_MERGE_C R17, RZ, R12, RZ ;  /* 0x0000000cff11723e */ /* 0x000fe200048070ff */
[----:B------:R-:W-:Y:S01]  /*14ff0*/  @!P6 STG.E.U8 desc[UR26][R30.64+0x28], R19 ;  /* 0x000028131e00e986 */ /* 0x000fe2000c10111a */
[----:B------:R-:W-:-:S03]  /*15000*/  ISETP.LT.OR P6, PT, R42, 0x31, !P2 ;  /* 0x000000312a00780c */ /* 0x000fc600057c1670 */
[----:B------:R-:W-:Y:S01]  /*15010*/  @!P4 STG.E.U8 desc[UR26][R32.64+0x31], R11 ;  /* 0x0000310b2000c986 */ /* 0x000fe2000c10111a */
[----:B------:R-:W-:Y:S01]  /*15020*/  ISETP.LT.OR P4, PT, R42, 0x3a, !P1 ;  /* 0x0000003a2a00780c */ /* 0x000fe20004f81670 */
[----:B------:R-:W-:Y:S01]  /*15030*/  FMUL R10, R10, UR18 ;  /* 0x000000120a0a7c20 */ /* 0x000fe20008400000 */
[----:B------:R-:W-:Y:S01]  /*15040*/  F2FP.SATFINITE.E4M3.F32.PACK_AB_MERGE_C R9, RZ, R9, RZ ;  /* 0x00000009ff09723e */ /* 0x000fe200048070ff */
[----:B------:R-:W-:Y:S01]  /*15050*/  @!P5 STG.E.U8 desc[UR26][R32.64+0x30], R17 ;  /* 0x000030112000d986 */ /* 0x000fe2000c10111a */
[----:B------:R-:W-:Y:S01]  /*15060*/  ISETP.LT.OR P5, PT, R42, 0x39, !P1 ;  /* 0x000000392a00780c */ /* 0x000fe20004fa1670 */
[----:B------:R-:W-:Y:S01]  /*15070*/  FMUL R7, R7, UR18 ;  /* 0x0000001207077c20 */ /* 0x000fe20008400000 */
[----:B------:R-:W-:Y:S01]  /*15080*/  FMUL R8, R8, UR18 ;  /* 0x0000001208087c20 */ /* 0x000fe20008400000 */
[----:B------:R-:W-:Y:S01]  /*15090*/  @!P0 STG.E.U8 desc[UR26][R30.64+0x31], R9 ;  /* 0x000031091e008986 */ /* 0x000fe2000c10111a */
[----:B-1----:R-:W-:Y:S02]  /*150a0*/  F2FP.SATFINITE.E4M3.F32.PACK_AB_MERGE_C R15, RZ, R10, RZ ;  /* 0x0000000aff0f723e */ /* 0x002fe400048070ff */
[----:B------:R-:W-:Y:S01]  /*150b0*/  ISETP.LT.OR P0, PT, R42, 0x3a, !P2 ;  /* 0x0000003a2a00780c */ /* 0x000fe20005701670 */
[----:B-----5:R-:W-:Y:S01]  /*150c0*/  FMUL R2, R2, UR18 ;  /* 0x0000001202027c20 */ /* 0x020fe20008400000 */
[----:B------:R-:W-:Y:S01]  /*150d0*/  F2FP.SATFINITE.E4M3.F32.PACK_AB_MERGE_C R7, RZ, R7, RZ ;  /* 0x00000007ff07723e */ /* 0x000fe200048070ff */
[----:B------:R-:W-:Y:S01]  /*150e0*/  FMUL R5, R5, UR18 ;  /* 0x0000001205057c20 */ /* 0x000fe20008400000 */
[----:B------:R-:W-:Y:S01]  /*150f0*/  F2FP.SATFINITE.E4M3.F32.PACK_AB_MERGE_C R13, RZ, R8, RZ ;  /* 0x00000008ff0d723e */ /* 0x000fe200048070ff */
[----:B------:R-:W-:Y:S01]  /*15100*/  FMUL R3, R3, UR18 ;  /* 0x0000001203037c20 */ /* 0x000fe20008400000 */
[----:B------:R-:W-:Y:S01]  /*15110*/  @!P6 STG.E.U8 desc[UR26][R30.64+0x30], R15 ;  /* 0x0000300f1e00e986 */ /* 0x000fe2000c10111a */
[----:B------:R-:W-:Y:S01]  /*15120*/  FMUL R0, R0, UR18 ;  /* 0x0000001200007c20 */ /* 0x000fe20008400000 */
[----:B------:R-:W-:-:S02]  /*15130*/  F2FP.SATFINITE.E4M3.F32.PACK_AB_MERGE_C R5, RZ, R5, RZ ;  /* 0x00000005ff05723e */ /* 0x000fc400048070ff */
[----:B------:R0:W-:Y:S04]  /*15140*/  @!P4 STG.E.U8 desc[UR26][R32.64+0x39], R7 ;  /* 0x000039072000c986 */ /* 0x0001e8000c10111a */
[----:B------:R1:W-:Y:S01]  /*15150*/  @!P5 STG.E.U8 desc[UR26][R32.64+0x38], R13 ;  /* 0x0000380d2000d986 */ /* 0x0003e2000c10111a */
[----:B0-----:R-:W-:Y:S02]  /*15160*/  F2FP.SATFINITE.E4M3.F32.PACK_AB_MERGE_C R7, RZ, R2, RZ ;  /* 0x00000002ff07723e */ /* 0x001fe400048070ff */
[----:B-1----:R-:W-:Y:S01]  /*15170*/  F2FP.SATFINITE.E4M3.F32.PACK_AB_MERGE_C R13, RZ, R3, RZ ;  /* 0x00000003ff0d723e */ /* 0x002fe200048070ff */
[----:B------:R0:W-:Y:S02]  /*15180*/  @!P0 STG.E.U8 desc[UR26][R30.64+0x39], R5 ;  /* 0x000039051e008986 */ /* 0x0001e4000c10111a */
[----:B0-----:R-:W-:Y:S01]  /*15190*/  F2FP.SATFINITE.E4M3.F32.PACK_AB_MERGE_C R5, RZ, R0, RZ ;  /* 0x00000000ff05723e */ /* 0x001fe200048070ff */
[----:B---3--:R-:W-:Y:S01]  /*151a0*/  FMUL R0, R226, UR18 ;  /* 0x00000012e2007c20 */ /* 0x008fe20008400000 */
[----:B--2---:R-:W-:-:S02]  /*151b0*/  FMUL R2, R227, UR18 ;  /* 0x00000012e3027c20 */ /* 0x004fc40008400000 */
[----:B------:R-:W2:Y:S01]  /*151c0*/  LDL.LU R227, [R1+0x1c] ;  /* 0x00001c0001e37983 */ /* 0x000ea20000300800 */
[----:B----4-:R-:W-:-:S03]  /*151d0*/  FMUL R3, R220, UR18 ;  /* 0x00000012dc037c20 */ /* 0x010fc60008400000 */
[----:B------:R-:W3:Y:S04]  /*151e0*/  LDL.LU R220, [R1+0x20] ;  /* 0x0000200001dc7983 */ /* 0x000ee80000300800 */
[----:B------:R-:W4:Y:S01]  /*151f0*/  LDL.LU R226, [R1+0x24] ;  /* 0x0000240001e27983 */ /* 0x000f220000300800 */
[----:B------:R-:W-:Y:S01]  /*15200*/  ISETP.LT.OR P6, PT, R42, 0x39, !P2 ;  /* 0x000000392a00780c */ /* 0x000fe200057c1670 */
[----:B------:R-:W-:Y:S01]  /*15210*/  FMUL R6, R6, UR18 ;  /* 0x0000001206067c20 */ /* 0x000fe20008400000 */
[C---:B------:R-:W-:Y:S02]  /*15220*/  ISETP.LT.OR P5, PT, R42.reuse, 0x41, !P1 ;  /* 0x000000412a00780c */ /* 0x040fe40004fa1670 */
[----:B------:R-:W-:Y:S02]  /*15230*/  ISETP.LT.OR P4, PT, R42, 0x42, !P1 ;  /* 0x000000422a00780c */ /* 0x000fe40004f81670 */
[----:B------:R-:W-:Y:S01]  /*15240*/  F2FP.SATFINITE.E4M3.F32.PACK_AB_MERGE_C R11, RZ, R6, RZ ;  /* 0x00000006ff0b723e */ /* 0x000fe200048070ff */
[----:B------:R-:W-:Y:S01]  /*15250*/  FMUL R4, R4, UR18 ;  /* 0x0000001204047c20 */ /* 0x000fe20008400000 */
[----:B------:R-:W-:-:S05]  /*15260*/  ISETP.LT.OR P0, PT, R42, 0x42, !P2 ;  /* 0x000000422a00780c */ /* 0x000fca0005701670 */
[----:B------:R-:W-:Y:S01]  /*15270*/  @!P6 STG.E.U8 desc[UR26][R30.64+0x38], R11 ;  /* 0x0000380b1e00e986 */ /* 0x000fe2000c10111a */
[C---:B------:R-:W-:Y:S02]  /*15280*/  ISETP.LT.OR P6, PT, R42.reuse, 0x41, !P2 ;  /* 0x000000412a00780c */ /* 0x040fe400057c1670 */
[----:B------:R-:W-:Y:S01]  /*15290*/  F2FP.SATFINITE.E4M3.F32.PACK_AB_MERGE_C R9, RZ, R4, RZ ;  /* 0x00000004ff09723e */ /* 0x000fe200048070ff */
[----:B------:R0:W-:Y:S04]  /*152a0*/  @!P4 STG.E.U8 desc[UR26][R32.64+0x41], R13 ;  /* 0x0000410d2000c986 */ /* 0x0001e8000c10111a */
[----:B------:R1:W-:Y:S01]  /*152b0*/  @!P5 STG.E.U8 desc[UR26][R32.64+0x40], R9 ;  /* 0x000040092000d986 */ /* 0x0003e2000c10111a */
[C---:B------:R-:W-:Y:S02]  /*152c0*/  ISETP.LT.OR P5, PT, R42.reuse, 0x49, !P1 ;  /* 0x000000492a00780c */ /* 0x040fe40004fa1670 */
[----:B------:R-:W-:Y:S01]  /*152d0*/  ISETP.LT.OR P4, PT, R42, 0x4a, !P1 ;  /* 0x0000004a2a00780c */ /* 0x000fe20004f81670 */
[----:B------:R1:W-:Y:S01]  /*152e0*/  @!P0 STG.E.U8 desc[UR26][R30.64+0x41], R5 ;  /* 0x000041051e008986 */ /* 0x0003e2000c10111a */
[----:B0-----:R-:W-:Y:S01]  /*152f0*/  F2FP.SATFINITE.E4M3.F32.PACK_AB_MERGE_C R13, RZ, R0, RZ ;  /* 0x00000000ff0d723e */ /* 0x001fe200048070ff */
[----:B------:R-:W-:-:S02]  /*15300*/  FMUL R0, R223, UR18 ;  /* 0x00000012df007c20 */ /* 0x000fc40008400000 */
[----:B------:R-:W4:Y:S01]  /*15310*/  LDL.LU R223, [R1+0x28] ;  /* 0x0000280001df7983 */ /* 0x000f220000300800 */
[----:B-1----:R-:W-:Y:S01]  /*15320*/  F2FP.SATFINITE.E4M3.F32.PACK_AB_MERGE_C R9, RZ, R2, RZ ;  /* 0x00000002ff09723e */ /* 0x002fe200048070ff */
[----:B------:R-:W-:Y:S01]  /*15330*/  FMUL R2, R222, UR18 ;  /* 0x00000012de027c20 */ /* 0x000fe20008400000 */
[----:B------:R-:W-:Y:S01]  /*15340*/  ISETP.LT.OR P0, PT, R42, 0x4a, !P2 ;  /* 0x0000004a2a00780c */ /* 0x000fe20005701670 */
[----:B------:R0:W-:Y:S03]  /*15350*/  @!P6 STG.E.U8 desc[UR26][R30.64+0x40], R7 ;  /* 0x000040071e00e986 */ /* 0x0001e6000c10111a */
[----:B------:R-:W-:Y:S01]  /*15360*/  F2FP.SATFINITE.E4M3.F32.PACK_AB_MERGE_C R5, RZ, R2, RZ ;  /* 0x00000002ff05723e */ /* 0x000fe200048070ff */
[----:B------:R-:W4:Y:S01]  /*15370*/  LDL.LU R222, [R1+0x2c] ;  /* 0x00002c0001de7983 */ /* 0x000f220000300800 */
[----:B------:R-:W-:Y:S01]  /*15380*/  FMUL R2, R224, UR18 ;  /* 0x00000012e0027c20 */ /* 0x000fe20008400000 */
[----:B------:R-:W-:-:S02]  /*15390*/  F2FP.SATFINITE.E4M3.F32.PACK_AB_MERGE_C R11, RZ, R3, RZ ;  /* 0x00000003ff0b723e */ /* 0x000fc400048070ff */
[----:B0-----:R-:W-:Y:S01]  /*153a0*/  F2FP.SATFINITE.E4M3.F32.PACK_AB_MERGE_C R7, RZ, R0, RZ ;  /* 0x00000000ff07723e */ /* 0x001fe200048070ff */
[----:B------:R-:W-:Y:S02]  /*153b0*/  FMUL R0, R225, UR18 ;  /* 0x00000012e1007c20 */ /* 0x000fe40008400000 */
[----:B------:R-:W4:Y:S04]  /*153c0*/  LDL.LU R225, [R1+0x30] ;  /* 0x0000300001e17983 */ /* 0x000f280000300800 */
[----:B------:R-:W4:Y:S04]  /*153d0*/  LDL.LU R224, [R1+0x34] ;  /* 0x0000340001e07983 */ /* 0x000f280000300800 */
[----:B------:R0:W-:Y:S04]  /*153e0*/  @!P5 STG.E.U8 desc[UR26][R32.64+0x48], R9 ;  /* 0x000048092000d986 */ /* 0x0001e8000c10111a */
[----:B------:R-:W-:Y:S01]  /*153f0*/  @!P4 STG.E.U8 desc[UR26][R32.64+0x49], R11 ;  /* 0x0000490b2000c986 */ /* 0x000fe2000c10111a */
[----:B0-----:R-:W-:-:S03]  /*15400*/  F2FP.SATFINITE.E4M3.F32.PACK_AB_MERGE_C R9, RZ, R0, RZ ;  /* 0x00000000ff09723e */ /* 0x001fc600048070ff */
[----:B------:R0:W-:Y:S01]  /*15410*/  @!P0 STG.E.U8 desc[UR26][R30.64+0x49], R7 ;  /* 0x000049071e008986 */ /* 0x0001e2000c10111a */
[----:B--2---:R-:W-:-:S03]  /*15420*/  FMUL R3, R227, UR18 ;  /* 0x00000012e3037c20 */ /* 0x004fc60008400000 */
[----:B------:R-:W2:Y:S01]  /*15430*/  LDL.LU R227, [R1+0x38] ;  /* 0x0000380001e37983 */ /* 0x000ea20000300800 */
[----:B---3--:R-:W-:-:S03]  /*15440*/  FMUL R0, R220, UR18 ;  /* 0x00000012dc007c20 */ /* 0x008fc60008400000 */
[----:B------:R-:W3:Y:S02]  /*15450*/  LDL.LU R220, [R1+0x3c] ;  /* 0x00003c0001dc7983 */ /* 0x000ee40000300800 */
[----:B0-----:R-:W-:Y:S01]  /*15460*/  F2FP.SATFINITE.E4M3.F32.PACK_AB_MERGE_C R7, RZ, R0, RZ ;  /* 0x00000000ff07723e */ /* 0x001fe200048070ff */
[----:B----4-:R-:W-:Y:S02]  /*15470*/  FMUL R0, R226, UR18 ;  /* 0x00000012e2007c20 */ /* 0x010fe40008400000 */
[----:B------:R-:W4:Y:S01]  /*15480*/  LDL.LU R226, [R1+0x40] ;  /* 0x0000400001e27983 */ /* 0x000f220000300800 */
[C---:B------:R-:W-:Y:S02]  /*15490*/  ISETP.LT.OR P6, PT, R42.reuse, 0x49, !P2 ;  /* 0x000000492a00780c */ /* 0x040fe400057c1670 */
[C---:B------:R-:W-:Y:S02]  /*154a0*/  ISETP.LT.OR P4, PT, R42.reuse, 0x52, !P1 ;  /* 0x000000522a00780c */ /* 0x040fe40004f81670 */
[----:B------:R-:W-:-:S02]  /*154b0*/  ISETP.LT.OR P5, PT, R42, 0x51, !P1 ;  /* 0x000000512a00780c */ /* 0x000fc40004fa1670 */
[----:B------:R-:W-:-:S07]  /*154c0*/  F2FP.SATFINITE.E4M3.F32.PACK_AB_MERGE_C R11, RZ, R2, RZ ;  /* 0x00000002ff0b723e */ /* 0x000fce00048070ff */
[----:B------:R0:W-:Y:S01]  /*154d0*/  @!P6 STG.E.U8 desc[UR26][R30.64+0x48], R13 ;  /* 0x0000480d1e00e986 */ /* 0x0001e2000c10111a */
[C---:B------:R-:W-:Y:S02]  /*154e0*/  ISETP.LT.OR P6, PT, R42.reuse, 0x51, !P2 ;  /* 0x000000512a00780c */ /* 0x040fe400057c1670 */
[C---:B------:R-:W-:Y:S01]  /*154f0*/  ISETP.LT.OR P0, PT, R42.reuse, 0x52, !P2 ;  /* 0x000000522a00780c */ /* 0x040fe20005701670 */
[----:B------:R-:W-:Y:S01]  /*15500*/  @!P4 STG.E.U8 desc[UR26][R32.64+0x51], R9 ;  /* 0x000051092000c986 */ /* 0x000fe2000c10111a */
[----:B------:R-:W-:-:S03]  /*15510*/  ISETP.LT.OR P4, PT, R42, 0x5a, !P1 ;  /* 0x0000005a2a00780c */ /* 0x000fc60004f81670 */
[----:B------:R1:W-:Y:S01]  /*15520*/  @!P5 STG.E.U8 desc[UR26][R32.64+0x50], R5 ;  /* 0x000050052000d986 */ /* 0x0003e2000c10111a */
[----:B------:R-:W-:Y:S01]  /*15530*/  ISETP.LT.OR P5, PT, R42, 0x59, !P1 ;  /* 0x000000592a00780c */ /* 0x000fe20004fa1670 */
[----:B------:R-:W-:Y:S02]  /*15540*/  FMUL R2, R223, UR18 ;  /* 0x00000012df027c20 */ /* 0x000fe40008400000 */
[----:B------:R-:W4:Y:S01]  /*15550*/  LDL.LU R223, [R1+0x44] ;  /* 0x0000440001df7983 */ /* 0x000f220000300800 */
[----:B0-----:R-:W-:Y:S02]  /*15560*/  F2FP.SATFINITE.E4M3.F32.PACK_AB_MERGE_C R13, RZ, R3, RZ ;  /* 0x00000003ff0d723e */ /* 0x001fe400048070ff */
[----:B-1----:R-:W-:Y:S02]  /*15570*/  F2FP.SATFINITE.E4M3.F32.PACK_AB_MERGE_C R5, RZ, R0, RZ ;  /* 0x00000000ff05723e */ /* 0x002fe400048070ff */
[----:B------:R-:W-:Y:S01]  /*15580*/  F2FP.SATFINITE.E4M3.F32.PACK_AB_MERGE_C R9, RZ, R2, RZ ;  /* 0x00000002ff09723e */ /* 0x000fe200048070ff */
[----:B------:R-:W-:-:S02]  /*15590*/  FMUL R0, R222, UR18 ;  /* 0x00000012de007c20 */ /* 0x000fc40008400000 */
[----:B------:R-:W4:Y:S04]  /*155a0*/  LDL.LU R222, [R1+0x48] ;  /* 0x0000480001de7983 */ /* 0x000f280000300800 */
[----:B------:R0:W-:Y:S01]  /*155b0*/  @!P6 STG.E.U8 desc[UR26][R30.64+0x50], R11 ;  /* 0x0000500b1e00e986 */ /* 0x0001e2000c10111a */
[----:B------:R-:W-:-:S03]  /*155c0*/  FMUL R2, R225, UR18 ;  /* 0x00000012e1027c20 */ /* 0x000fc60008400000 */
[----:B------:R-:W4:Y:S01]  /*155d0*/  LDL.LU R225, [R1+0x4c] ;  /* 0x00004c0001e17983 */ /* 0x000f220000300800 */
[----:B------:R-:W-:-:S03]  /*155e0*/  FMUL R3, R224, UR18 ;  /* 0x00000012e0037c20 */ /* 0x000fc60008400000 */
[----:B------:R-:W4:Y:S01]  /*155f0*/  LDL.LU R224, [R1+0x50] ;  /* 0x0000500001e07983 */ /* 0x000f220000300800 */
[----:B0-----:R-:W-:-:S03]  /*15600*/  F2FP.SATFINITE.E4M3.F32.PACK_AB_MERGE_C R11, RZ, R0, RZ ;  /* 0x00000000ff0b723e */ /* 0x001fc600048070ff */
[----:B------:R-:W-:Y:S04]  /*15610*/  @!P0 STG.E.U8 desc[UR26][R30.64+0x51], R13 ;  /* 0x0000510d1e008986 */ /* 0x000fe8000c10111a */
[----:B------:R-:W-:Y:S04]  /*15620*/  @!P4 STG.E.U8 desc[UR26][R32.64+0x59], R5 ;  /* 0x000059052000c986 */ /* 0x000fe8000c10111a */
[----:B------:R0:W-:Y:S02]  /*15630*/  @!P5 STG.E.U8 desc[UR26][R32.64+0x58], R7 ;  /* 0x000058072000d986 */ /* 0x0001e4000c10111a */
[----:B0-----:R-:W-:Y:S01]  /*15640*/  F2FP.SATFINITE.E4M3.F32.PACK_AB_MERGE_C R7, RZ, R2, RZ ;  /* 0x00000002ff07723e */ /* 0x001fe200048070ff */
[----:B--2---:R-:W-:-:S02]  /*15650*/  FMUL R0, R227, UR18 ;  /* 0x00000012e3007c20 */ /* 0x004fc40008400000 */
[----:B------:R-:W2:Y:S03]  /*15660*/  LDL.LU R227, [R1+0x54] ;  /* 0x0000540001e37983 */ /* 0x000ea60000300800 */
[----:B------:R-:W-:Y:S01]  /*15670*/  F2FP.SATFINITE.E4M3.F32.PACK_AB_MERGE_C R5, RZ, R0, RZ ;  /* 0x00000000ff05723e */ /* 0x000fe200048070ff */
[----:B---3--:R-:W-:Y:S02]  /*15680*/  FMUL R0, R220, UR18 ;  /* 0x00000012dc007c20 */ /* 0x008fe40008400000 */
[----:B------:R-:W3:Y:S01]  /*15690*/  LDL.LU R220, [R1+0x58] ;  /* 0x0000580001dc7983 */ /* 0x000ee20000300800 */
[----:B----4-:R-:W-:-:S03]  /*156a0*/  FMUL R2, R226, UR18 ;  /* 0x00000012e2027c20 */ /* 0x010fc60008400000 */
[----:B------:R-:W4:Y:S01]  /*156b0*/  LDL.LU R226, [R1+0x5c] ;  /* 0x00005c0001e27983 */ /* 0x000f220000300800 */
[C---:B------:R-:W-:Y:S02]  /*156c0*/  ISETP.LT.OR P0, PT, R42.reuse, 0x5a, !P2 ;  /* 0x0000005a2a00780c */ /* 0x040fe40005701670 */
[C---:B------:R-:W-:Y:S02]  /*156d0*/  ISETP.LT.OR P6, PT, R42.reuse, 0x59, !P2 ;  /* 0x000000592a00780c */ /* 0x040fe400057c1670 */
[C---:B------:R-:W-:Y:S02]  /*156e0*/  ISETP.LT.OR P5, PT, R42.reuse, 0x61, !P1 ;  /* 0x000000612a00780c */ /* 0x040fe40004fa1670 */
[----:B------:R-:W-:-:S07]  /*156f0*/  ISETP.LT.OR P4, PT, R42, 0x62, !P1 ;  /* 0x000000622a00780c */ /* 0x000fce0004f81670 */
[----:B------:R-:W-:Y:S01]  /*15700*/  @!P0 STG.E.U8 desc[UR26][R30.64+0x59], R11 ;  /* 0x0000590b1e008986 */ /* 0x000fe2000c10111a */
[----:B------:R-:W-:-:S03]  /*15710*/  ISETP.LT.OR P0, PT, R42, 0x62, !P2 ;  /* 0x000000622a00780c */ /* 0x000fc60005701670 */
[----:B------:R0:W-:Y:S01]  /*15720*/  @!P6 STG.E.U8 desc[UR26][R30.64+0x58], R9 ;  /* 0x000058091e00e986 */ /* 0x0001e2000c10111a */
[----:B------:R-:W-:-:S03]  /*15730*/  ISETP.LT.OR P6, PT, R42, 0x61, !P2 ;  /* 0x000000612a00780c */ /* 0x000fc600057c1670 */
[----:B------:R1:W-:Y:S01]  /*15740*/  @!P5 STG.E.U8 desc[UR26][R32.64+0x60], R7 ;  /* 0x000060072000d986 */ /* 0x0003e2000c10111a */
[----:B------:R-:W-:Y:S02]  /*15750*/  ISETP.LT.OR P5, PT, R42, 0x69, !P1 ;  /* 0x000000692a00780c */ /* 0x000fe40004fa1670 */
[----:B0-----:R-:W-:Y:S01]  /*15760*/  F2FP.SATFINITE.E4M3.F32.PACK_AB_MERGE_C R9, RZ, R0, RZ ;  /* 0x00000000ff09723e */ /* 0x001fe200048070ff */
[----:B------:R-:W-:Y:S02]  /*15770*/  FMUL R0, R223, UR18 ;  /* 0x00000012df007c20 */ /* 0x000fe40008400000 */
[----:B------:R-:W4:Y:S01]  /*15780*/  LDL.LU R223, [R1+0x60] ;  /* 0x0000600001df7983 */ /* 0x000f220000300800 */
[----:B------:R-:W-:Y:S02]  /*15790*/  F2FP.SATFINITE.E4M3.F32.PACK_AB_MERGE_C R11, RZ, R2, RZ ;  /* 0x00000002ff0b723e */ /* 0x000fe400048070ff */
[----:B------:R-:W-:Y:S01]  /*157a0*/  F2FP.SATFINITE.E4M3.F32.PACK_AB_MERGE_C R13, RZ, R3, RZ ;  /* 0x00000003ff0d723e */ /* 0x000fe200048070ff */
[----:B------:R-:W-:Y:S01]  /*157b0*/  FMUL R2, R222, UR18 ;  /* 0x00000012de027c20 */ /* 0x000fe20008400000 */
[----:B-1----:R-:W-:Y:S01]  /*157c0*/  F2FP.SATFINITE.E4M3.F32.PACK_AB_MERGE_C R7, RZ, R0, RZ ;  /* 0x00000000ff07723e */ /* 0x002fe200048070ff */
[----:B------:R-:W4:Y:S04]  /*157d0*/  LDL.LU R222, [R1+0x64] ;  /* 0x0000640001de7983 */ /* 0x000f280000300800 */
[----:B------:R-:W-:Y:S01]  /*157e0*/  @!P4 STG.E.U8 desc[UR26][R32.64+0x61], R13 ;  /* 0x0000610d2000c986 */ /* 0x000fe2000c10111a */
[----:B------:R-:W-:-:S03]  /*157f0*/  FMUL R3, R225, UR18 ;  /* 0x00000012e1037c20 */ /* 0x000fc60008400000 */
[----:B------:R-:W4:Y:S01]  /*15800*/  LDL.LU R225, [R1+0x68] ;  /* 0x0000680001e17983 */ /* 0x000f220000300800 */
[----:B------:R-:W-:-:S03]  /*15810*/  FMUL R0, R224, UR18 ;  /* 0x00000012e0007c20 */ /* 0x000fc60008400000 */
[----:B------:R0:W-:Y:S04]  /*15820*/  @!P0 STG.E.U8 desc[UR26][R30.64+0x61], R9 ;  /* 0x000061091e008986 */ /* 0x0001e8000c10111a */
[----:B------:R-:W4:Y:S04]  /*15830*/  LDL.LU R224, [R1+0x6c] ;  /* 0x00006c0001e07983 */ /* 0x000f280000300800 */
[----:B------:R1:W-:Y:S01]  /*15840*/  @!P6 STG.E.U8 desc[UR26][R30.64+0x60], R5 ;  /* 0x000060051e00e986 */ /* 0x0003e2000c10111a */
[----:B0-----:R-:W-:-:S03]  /*15850*/  F2FP.SATFINITE.E4M3.F32.PACK_AB_MERGE_C R9, RZ, R0, RZ ;  /* 0x00000000ff09723e */ /* 0x001fc600048070ff */
[----:B------:R0:W-:Y:S01]  /*15860*/  @!P5 STG.E.U8 desc[UR26][R32.64+0x68], R11 ;  /* 0x0000680b2000d986 */ /* 0x0001e2000c10111a */
[----:B-1----:R-:W-:Y:S01]  /*15870*/  F2FP.SATFINITE.E4M3.F32.PACK_AB_MERGE_C R5, RZ, R2, RZ ;  /* 0x00000002ff05723e */ /* 0x002fe200048070ff */
[----:B--2---:R-:W-:Y:S02]  /*15880*/  FMUL R0, R227, UR18 ;  /* 0x00000012e3007c20 */ /* 0x004fe40008400000 */
[----:B------:R-:W2:Y:S03]  /*15890*/  LDL.LU R227, [R1+0x70] ;  /* 0x0000700001e37983 */ /* 0x000ea60000300800 */
[----:B0-----:R-:W-:Y:S01]  /*158a0*/  F2FP.SATFINITE.E4M3.F32.PACK_AB_MERGE_C R11, RZ, R0, RZ ;  /* 0x00000000ff0b723e */ /* 0x001fe200048070ff */
[----:B---3--:R-:W-:Y:S02]  /*158b0*/  FMUL R2, R220, UR18 ;  /* 0x00000012dc027c20 */ /* 0x008fe40008400000 */
[----:B------:R-:W3:Y:S01]  /*158c0*/  LDL.LU R220, [R1+0x74] ;  /* 0x0000740001dc7983 */ /* 0x000ee20000300800 */
[----:B----4-:R-:W-:-:S03]  /*158d0*/  FMUL R0, R226, UR18 ;  /* 0x00000012e2007c20 */ /* 0x010fc60008400000 */
[----:B------:R-:W4:Y:S01]  /*158e0*/  LDL.LU R226, [R1+0x78] ;  /* 0x0000780001e27983 */ /* 0x000f220000300800 */
[C---:B------:R-:W-:Y:S02]  /*158f0*/  ISETP.LT.OR P4, PT, R42.reuse, 0x6a, !P1 ;  /* 0x0000006a2a00780c */ /* 0x040fe40004f81670 */
[C---:B------:R-:W-:Y:S02]  /*15900*/  ISETP.LT.OR P6, PT, R42.reuse, 0x69, !P2 ;  /* 0x000000692a00780c */ /* 0x040fe400057c1670 */
[C---:B------:R-:W-:Y:S02]  /*15910*/  ISETP.LT.OR P0, PT, R42.reuse, 0x6a, !P2 ;  /* 0x0000006a2a00780c */ /* 0x040fe40005701670 */
[----:B------:R-:W-:Y:S02]  /*15920*/  ISETP.LT.OR P5, PT, R42, 0x71, !P1 ;  /* 0x000000712a00780c */ /* 0x000fe40004fa1670 */
[----:B------:R-:W-:-:S05]  /*15930*/  F2FP.SATFINITE.E4M3.F32.PACK_AB_MERGE_C R13, RZ, R3, RZ ;  /* 0x00000003ff0d723e */ /* 0x000fca00048070ff */
[----:B------:R0:W-:Y:S01]  /*15940*/  @!P4 STG.E.U8 desc[UR26][R32.64+0x69], R7 ;  /* 0x000069072000c986 */ /* 0x0001e2000c10111a */
[----:B------:R-:W-:-:S03]  /*15950*/  ISETP.LT.OR P4, PT, R42, 0x72, !P1 ;  /* 0x000000722a00780c */ /* 0x000fc60004f81670 */
[----:B------:R1:W-:Y:S01]  /*15960*/  @!P6 STG.E.U8 desc[UR26][R30.64+0x68], R5 ;  /* 0x000068051e00e986 */ /* 0x0003e2000c10111a */
[----:B------:R-:W-:-:S03]  /*15970*/  ISETP.LT.OR P6, PT, R42, 0x71, !P2 ;  /* 0x000000712a00780c */ /* 0x000fc600057c1670 */
[----:B------:R-:W-:Y:S01]  /*15980*/  @!P0 STG.E.U8 desc[UR26][R30.64+0x69], R13 ;  /* 0x0000690d1e008986 */ /* 0x000fe2000c10111a */
[----:B0-----:R-:W-:Y:S01]  /*15990*/  F2FP.SATFINITE.E4M3.F32.PACK_AB_MERGE_C R7, RZ, R2, RZ ;  /* 0x00000002ff07723e */ /* 0x001fe200048070ff */
[----:B------:R-:W-:Y:S02]  /*159a0*/  FMUL R2, R223, UR18 ;  /* 0x00000012df027c20 */ /* 0x000fe40008400000 */
[----:B------:R-:W4:Y:S01]  /*159b0*/  LDL.LU R223, [R1+0x7c] ;  /* 0x00007c0001df7983 */ /* 0x000f220000300800 */
[----:B------:R-:W-:Y:S02]  /*159c0*/  ISETP.LT.OR P0, PT, R42, 0x72, !P2 ;  /* 0x000000722a00780c */ /* 0x000fe40005701670 */
[----:B-1----:R-:W-:Y:S01]  /*159d0*/  F2FP.SATFINITE.E4M3.F32.PACK_AB_MERGE_C R5, RZ, R0, RZ ;  /* 0x00000000ff05723e */ /* 0x002fe200048070ff */
[----:B------:R-:W-:Y:S02]  /*159e0*/  FMUL R3, R222, UR18 ;  /* 0x00000012de037c20 */ /* 0x000fe40008400000 */
[----:B------:R-:W4:Y:S04]  /*159f0*/  LDL.LU R222, [R1+0x80] ;  /* 0x0000800001de7983 */ /* 0x000f280000300800 */
[----:B------:R0:W-:Y:S01]  /*15a00*/  @!P4 STG.E.U8 desc[UR26][R32.64+0x71], R11 ;  /* 0x0000710b2000c986 */ /* 0x0001e2000c10111a */
[----:B------:R-:W-:-:S03]  /*15a10*/  FMUL R0, R225, UR18 ;  /* 0x00000012e1007c20 */ /* 0x000fc60008400000 */
[----:B------:R1:W-:Y:S04]  /*15a20*/  @!P5 STG.E.U8 desc[UR26][R32.64+0x70], R9 ;  /* 0x000070092000d986 */ /* 0x0003e8000c10111a */
[----:B------:R-:W4:Y:S01]  /*15a30*/  LDL.LU R225, [R1+0x84] ;  /* 0x0000840001e17983 */ /* 0x000f220000300800 */
[----:B0-----:R-:W-:Y:S01]  /*15a40*/  F2FP.SATFINITE.E4M3.F32.PACK_AB_MERGE_C R11, RZ, R0, RZ ;  /* 0x00000000ff0b723e */ /* 0x001fe200048070ff */
[----:B------:R-:W-:Y:S02]  /*15a50*/  FMUL R0, R224, UR18 ;  /* 0x00000012e0007c20 */ /* 0x000fe40008400000 */
[----:B------:R-:W4:Y:S01]  /*15a60*/  LDL.LU R224, [R1+0x88] ;  /* 0x0000880001e07983 */ /* 0x000f220000300800 */
[----:B-1----:R-:W-:-:S03]  /*15a70*/  F2FP.SATFINITE.E4M3.F32.PACK_AB_MERGE_C R9, RZ, R2, RZ ;  /* 0x00000002ff09723e */ /* 0x002fc600048070ff */
[----:B------:R0:W-:Y:S04]  /*15a80*/  @!P6 STG.E.U8 desc[UR26][R30.64+0x70], R7 ;  /* 0x000070071e00e986 */ /* 0x0001e8000c10111a */
[----:B------:R1:W-:Y:S01]  /*15a90*/  @!P0 STG.E.U8 desc[UR26][R30.64+0x71], R5 ;  /* 0x000071051e008986 */ /* 0x0003e2000c10111a */
[----:B0-----:R-:W-:Y:S01]  /*15aa0*/  F2FP.SATFINITE.E4M3.F32.PACK_AB_MERGE_C R7, RZ, R0, RZ ;  /* 0x00000000ff07723e */ /* 0x001fe200048070ff */
[----:B--2---:R-:W-:Y:S02]  /*15ab0*/  FMUL R2, R227, UR18 ;  /* 0x00000012e3027c20 */ /* 0x004fe40008400000 */
[----:B------:R-:W2:Y:S03]  /*15ac0*/  LDL.LU R227, [R1+0x8c] ;  /* 0x00008c0001e37983 */ /* 0x000ea60000300800 */
[----:B-1----:R-:W-:Y:S01]  /*15ad0*/  F2FP.SATFINITE.E4M3.F32.PACK_AB_MERGE_C R5, RZ, R2, RZ ;  /* 0x00000002ff05723e */ /* 0x002fe200048070ff */
[----:B---3--:R-:W-:-:S02]  /*15ae0*/  FMUL R0, R220, UR18 ;  /* 0x00000012dc007c20 */ /* 0x008fc40008400000 */
        /* <DEDUP_REMOVED lines=10> */
[----:B------:R-:W-:Y:S01]  /*15b90*/  @!P4 STG.E.U8 desc[UR26][R32.64+0x79], R13 ;  /* 0x0000790d2000c986 */ /* 0x000fe2000c10111a */
[----:B------:R-:W-:Y:S02]  /*15ba0*/  ISETP.LT.OR P4, PT, R42, 0x82, !P1 ;  /* 0x000000822a00780c */ /* 0x000fe40004f81670 */
[----:B0-----:R-:W-:Y:S01]  /*15bb0*/  F2FP.SATFINITE.E4M3.F32.PACK_AB_MERGE_C R9, RZ, R0, RZ ;  /* 0x00000000ff09723e */ /* 0x001fe200048070ff */
[----:B------:R-:W-:Y:S02]  /*15bc0*/  FMUL R3, R223, UR18 ;  /* 0x00000012df037c20 */ /* 0x000fe40008400000 */
[----:B------:R-:W4:Y:S01]  /*15bd0*/  LDL.LU R223, [R1+0x98] ;  /* 0x0000980001df7983 */ /* 0x000f220000300800 */
[----:B------:R-:W-:-:S03]  /*15be0*/  FMUL R0, R222, UR18 ;  /* 0x00000012de007c20 */ /* 0x000fc60008400000 */
[----:B------:R-:W4:Y:S04]  /*15bf0*/  LDL.LU R222, [R1+0x9c] ;  /* 0x00009c0001de7983 */ /* 0x000f280000300800 */
[----:B------:R0:W-:Y:S04]  /*15c00*/  @!P0 STG.E.U8 desc[UR26][R30.64+0x79], R7 ;  /* 0x000079071e008986 */ /* 0x0001e8000c10111a */
[----:B------:R1:W-:Y:S01]  /*15c10*/  @!P6 STG.E.U8 desc[UR26][R30.64+0x78], R11 ;  /* 0x0000780b1e00e986 */ /* 0x0003e2000c10111a */
[----:B0-----:R-:W-:Y:S01]  /*15c20*/  F2FP.SATFINITE.E4M3.F32.PACK_AB_MERGE_C R7, RZ, R0, RZ ;  /* 0x00000000ff07723e */ /* 0x001fe200048070ff */
[----:B------:R-:W-:-:S02]  /*15c30*/  FMUL R0, R225, UR18 ;  /* 0x00000012e1007c20 */ /* 0x000fc40008400000 */
[----:B------:R-:W4:Y:S01]  /*15c40*/  LDL.LU R225, [R1+0xa0] ;  /* 0x0000a00001e17983 */ /* 0x000f220000300800 */
[----:B-1----:R-:W-:Y:S01]  /*15c50*/  F2FP.SATFINITE.E4M3.F32.PACK_AB_MERGE_C R11, RZ, R2, RZ ;  /* 0x00000002ff0b723e */ /* 0x002fe200048070ff */
[----:B------:R-:W-:Y:S02]  /*15c60*/  FMUL R2, R224, UR18 ;  /* 0x00000012e0027c20 */ /* 0x000fe40008400000 */
[----:B------:R-:W4:Y:S01]  /*15c70*/  LDL.LU R224, [R1+0xa4] ;  /* 0x0000a40001e07983 */ /* 0x000f220000300800 */
[----:B------:R-:W-:-:S03]  /*15c80*/  F2FP.SATFINITE.E4M3.F32.PACK_AB_MERGE_C R13, RZ, R3, RZ ;  /* 0x00000003ff0d723e */ /* 0x000fc600048070ff */
[----:B------:R0:W-:Y:S04]  /*15c90*/  @!P5 STG.E.U8 desc[UR26][R32.64+0x80], R5 ;  /* 0x000080052000d986 */ /* 0x0001e8000c10111a */
[----:B------:R1:W-:Y:S01]  /*15ca0*/  @!P4 STG.E.U8 desc[UR26][R32.64+0x81], R9 ;  /* 0x000081092000c986 */ /* 0x0003e2000c10111a */
[----:B0-----:R-:W-:Y:S02]  /*15cb0*/  F2FP.SATFINITE.E4M3.F32.PACK_AB_MERGE_C R5, RZ, R0, RZ ;  /* 0x00000000ff05723e */ /* 0x001fe400048070ff */
[----:B-1----:R-:W-:Y:S01]  /*15cc0*/  F2FP.SATFINITE.E4M3.F32.PACK_AB_MERGE_C R9, RZ, R2, RZ ;  /* 0x00000002ff09723e */ /* 0x002fe200048070ff */
[----:B--2---:R-:W-:Y:S02]  /*15cd0*/  FMUL R0, R227, UR18 ;  /* 0x00000012e3007c20 */ /* 0x004fe40008400000 */
[----:B------:R-:W2:Y:S01]  /*15ce0*/  LDL.LU R227, [R1+0xa8] ;  /* 0x0000a80001e37983 */ /* 0x000ea20000300800 */
[----:B---3--:R-:W-:-:S03]  /*15cf0*/  FMUL R2, R220, UR18 ;  /* 0x00000012dc027c20 */ /* 0x008fc60008400000 */
[----:B------:R-:W3:Y:S01]  /*15d00*/  LDL.LU R220, [R1+0xac] ;  /* 0x0000ac0001dc7983 */ /* 0x000ee20000300800 */
[----:B----4-:R-:W-:-:S03]  /*15d10*/  FMUL R3, R226, UR18 ;  /* 0x00000012e2037c20 */ /* 0x010fc60008400000 */
[----:B------:R-:W4:Y:S01]  /*15d20*/  LDL.LU R226, [R1+0xb0] ;  /* 0x0000b00001e27983 */ /* 0x000f220000300800 */
[C---:B------:R-:W-:Y:S02]  /*15d30*/  ISETP.LT.OR P6, PT, R42.reuse, 0x81, !P2 ;  /* 0x000000812a00780c */ /* 0x040fe400057c1670 */
[C---:B------:R-:W-:Y:S02]  /*15d40*/  ISETP.LT.OR P0, PT, R42.reuse, 0x82, !P2 ;  /* 0x000000822a00780c */ /* 0x040fe40005701670 */
[C---:B------:R-:W-:Y:S02]  /*15d50*/  ISETP.LT.OR P5, PT, R42.reuse, 0x89, !P1 ;  /* 0x000000892a00780c */ /* 0x040fe40004fa1670 */
[----:B------:R-:W-:-:S07]  /*15d60*/  ISETP.LT.OR P4, PT, R42, 0x8a, !P1 ;  /* 0x0000008a2a00780c */ /* 0x000fce0004f81670 */
[----:B------:R0:W-:Y:S01]  /*15d70*/  @!P6 STG.E.U8 desc[UR26][R30.64+0x80], R11 ;  /* 0x0000800b1e00e986 */ /* 0x0001e2000c10111a */
[----:B------:R-:W-:-:S03]  /*15d80*/  ISETP.LT.OR P6, PT, R42, 0x89, !P2 ;  /* 0x000000892a00780c */ /* 0x000fc600057c1670 */
[----:B------:R-:W-:Y:S01]  /*15d90*/  @!P0 STG.E.U8 desc[UR26][R30.64+0x81], R13 ;  /* 0x0000810d1e008986 */ /* 0x000fe2000c10111a */
[----:B------:R-:W-:-:S03]  /*15da0*/  ISETP.LT.OR P0, PT, R42, 0x8a, !P2 ;  /* 0x0000008a2a00780c */ /* 0x000fc60005701670 */
[----:B------:R-:W-:Y:S01]  /*15db0*/  @!P5 STG.E.U8 desc[UR26][R32.64+0x88], R7 ;  /* 0x000088072000d986 */ /* 0x000fe2000c10111a */
[----:B0-----:R-:W-:-:S03]  /*15dc0*/  F2FP.SATFINITE.E4M3.F32.PACK_AB_MERGE_C R11, RZ, R0, RZ ;  /* 0x00000000ff0b723e */ /* 0x001fc600048070ff */
[----:B------:R0:W-:Y:S01]  /*15dd0*/  @!P4 STG.E.U8 desc[UR26][R32.64+0x89], R5 ;  /* 0x000089052000c986 */ /* 0x0001e2000c10111a */
[----:B------:R-:W-:Y:S01]  /*15de0*/  FMUL R0, R223, UR18 ;  /* 0x00000012df007c20 */ /* 0x000fe20008400000 */
[----:B------:R-:W-:Y:S02]  /*15df0*/  ISETP.LT.OR P5, PT, R42, 0x91, !P1 ;  /* 0x000000912a00780c */ /* 0x000fe40004fa1670 */
[----:B------:R-:W3:Y:S02]  /*15e00*/  LDL.LU R223, [R1+0xb4] ;  /* 0x0000b40001df7983 */ /* 0x000ee40000300800 */
[----:B0-----:R-:W-:Y:S01]  /*15e10*/  F2FP.SATFINITE.E4M3.F32.PACK_AB_MERGE_C R5, RZ, R0, RZ ;  /* 0x00000000ff05723e */ /* 0x001fe200048070ff */
[----:B------:R-:W-:Y:S02]  /*15e20*/  FMUL R0, R222, UR18 ;  /* 0x00000012de007c20 */ /* 0x000fe40008400000 */
[----:B------:R-:W3:Y:S01]  /*15e30*/  LDL.LU R222, [R1+0xb8] ;  /* 0x0000b80001de7983 */ /* 0x000ee20000300800 */
[----:B------:R-:W-:-:S03]  /*15e40*/  F2FP.SATFINITE.E4M3.F32.PACK_AB_MERGE_C R7, RZ, R2, RZ ;  /* 0x00000002ff07723e */ /* 0x000fc600048070ff */
[----:B------:R0:W-:Y:S04]  /*15e50*/  @!P6 STG.E.U8 desc[UR26][R30.64+0x88], R9 ;  /* 0x000088091e00e986 */ /* 0x0001e8000c10111a */
[----:B------:R1:W-:Y:S01]  /*15e60*/  @!P0 STG.E.U8 desc[UR26][R30.64+0x89], R11 ;  /* 0x0000890b1e008986 */ /* 0x0003e2000c10111a */
[----:B------:R-:W-:Y:S01]  /*15e70*/  FMUL R2, R225, UR18 ;  /* 0x00000012e1027c20 */ /* 0x000fe20008400000 */
[----:B0-----:R-:W-:Y:S02]  /*15e80*/  F2FP.SATFINITE.E4M3.F32.PACK_AB_MERGE_C R9, RZ, R0, RZ ;  /* 0x00000000ff09723e */ /* 0x001fe400048070ff */
[----:B------:R-:W3:Y:S01]  /*15e90*/  LDL.LU R225, [R1+0xbc] ;  /* 0x0000bc0001e17983 */ /* 0x000ee20000300800 */
[----:B------:R-:W-:-:S03]  /*15ea0*/  FMUL R0, R224, UR18 ;  /* 0x00000012e0007c20 */ /* 0x000fc60008400000 */
[----:B------:R-:W3:Y:S01]  /*15eb0*/  LDL.LU R224, [R1+0xc0] ;  /* 0x0000c00001e07983 */ /* 0x000ee20000300800 */
[----:B-1----:R-:W-:-:S03]  /*15ec0*/  F2FP.SATFINITE.E4M3.F32.PACK_AB_MERGE_C R11, RZ, R2, RZ ;  /* 0x00000002ff0b723e */ /* 0x002fc600048070ff */
[----:B------:R0:W-:Y:S02]  /*15ed0*/  @!P5 STG.E.U8 desc[UR26][R32.64+0x90], R7 ;  /* 0x000090072000d986 */ /* 0x0001e4000c10111a */
[----:B0-----:R-:W-:Y:S01]  /*15ee0*/  F2FP.SATFINITE.E4M3.F32.PACK_AB_MERGE_C R7, RZ, R0, RZ ;  /* 0x00000000ff07723e */ /* 0x001fe200048070ff */
[----:B--2---:R-:W-:Y:S02]  /*15ef0*/  FMUL R2, R227, UR18 ;  /* 0x00000012e3027c20 */ /* 0x004fe40008400000 */
[----:B------:R-:W2:Y:S01]  /*15f00*/  LDL.LU R227, [R1+0xc4] ;  /* 0x0000c40001e37983 */ /* 0x000ea20000300800 */
[----:B----4-:R-:W-:-:S03]  /*15f10*/  FMUL R0, R226, UR18 ;  /* 0x00000012e2007c20 */ /* 0x010fc60008400000 */
[----:B------:R-:W4:Y:S01]  /*15f20*/  LDL.LU R226, [R1+0xc8] ;  /* 0x0000c80001e27983 */ /* 0x000f220000300800 */
[C---:B------:R-:W-:Y:S02]  /*15f30*/  ISETP.LT.OR P4, PT, R42.reuse, 0x92, !P1 ;  /* 0x000000922a00780c */ /* 0x040fe40004f81670 */
[C---:B------:R-:W-:Y:S01]  /*15f40*/  ISETP.LT.OR P6, PT, R42.reuse, 0x91, !P2 ;  /* 0x000000912a00780c */ /* 0x040fe200057c1670 */
[----:B------:R-:W4:Y:S01]  /*15f50*/  LDL.LU R221, [R1+0xcc] ;  /* 0x0000cc0001dd7983 */ /* 0x000f220000300800 */
[C---:B------:R-:W-:Y:S02]  /*15f60*/  ISETP.LT.OR P0, PT, R42.reuse, 0x92, !P2 ;  /* 0x000000922a00780c */ /* 0x040fe40005701670 */
[----:B------:R-:W-:Y:S02]  /*15f70*/  F2FP.SATFINITE.E4M3.F32.PACK_AB_MERGE_C R13, RZ, R3, RZ ;  /* 0x00000003ff0d723e */ /* 0x000fe400048070ff */
[----:B------:R-:W-:Y:S01]  /*15f80*/  ISETP.LT.OR P5, PT, R42, 0x99, !P1 ;  /* 0x000000992a00780c */ /* 0x000fe20004fa1670 */
[----:B---3--:R-:W-:-:S02]  /*15f90*/  FMUL R3, R220, UR18 ;  /* 0x00000012dc037c20 */ /* 0x008fc40008400000 */
[----:B------:R-:W3:Y:S04]  /*15fa0*/  LDL.LU R220, [R1+0xd0] ;  /* 0x0000d00001dc7983 */ /* 0x000ee80000300800 */
[----:B------:R-:W-:Y:S01]  /*15fb0*/  @!P4 STG.E.U8 desc[UR26][R32.64+0x91], R13 ;  /* 0x0000910d2000c986 */ /* 0x000fe2000c10111a */
[----:B------:R-:W-:-:S03]  /*15fc0*/  ISETP.LT.OR P4, PT, R42, 0x9a, !P1 ;  /* 0x0000009a2a00780c */ /* 0x000fc60004f81670 */
[----:B------:R0:W-:Y:S01]  /*15fd0*/  @!P6 STG.E.U8 desc[UR26][R30.64+0x90], R5 ;  /* 0x000090051e00e986 */ /* 0x0001e2000c10111a */
[----:B------:R-:W-:-:S03]  /*15fe0*/  ISETP.LT.OR P6, PT, R42, 0x99, !P2 ;  /* 0x000000992a00780c */ /* 0x000fc600057c1670 */
[----:B------:R1:W-:Y:S01]  /*15ff0*/  @!P0 STG.E.U8 desc[UR26][R30.64+0x91], R9 ;  /* 0x000091091e008986 */ /* 0x0003e2000c10111a */
[----:B0-----:R-:W-:Y:S02]  /*16000*/  F2FP.SATFINITE.E4M3.F32.PACK_AB_MERGE_C R5, RZ, R2, RZ ;  /* 0x00000002ff05723e */ /* 0x001fe400048070ff */
[----:B-1----:R-:W-:Y:S01]  /*16010*/  F2FP.SATFINITE.E4M3.F32.PACK_AB_MERGE_C R9, RZ, R0, RZ ;  /* 0x00000000ff09723e */ /* 0x002fe200048070ff */
[----:B------:R-:W-:Y:S02]  /*16020*/  FMUL R0, R223, UR18 ;  /* 0x00000012df007c20 */ /* 0x000fe40008400000 */
[----:B------:R-:W3:Y:S01]  /*16030*/  LDL.LU R223, [R1+0xd4] ;  /* 0x0000d40001df7983 */ /* 0x000ee20000300800 */
[----:B------:R-:W-:-:S03]  /*16040*/  FMUL R2, R222, UR18 ;  /* 0x00000012de027c20 */ /* 0x000fc60008400000 */
[----:B------:R-:W3:Y:S04]  /*16050*/  LDL.LU R222, [R1+0xd8] ;  /* 0x0000d80001de7983 */ /* 0x000ee80000300800 */
[----:B------:R0:W-:Y:S04]  /*16060*/  @!P5 STG.E.U8 desc[UR26][R32.64+0x98], R11 ;  /* 0x0000980b2000d986 */ /* 0x0001e8000c10111a */
[----:B------:R-:W-:Y:S04]  /*16070*/  @!P4 STG.E.U8 desc[UR26][R32.64+0x99], R7 ;  /* 0x000099072000c986 */ /* 0x000fe8000c10111a */
[----:B------:R1:W-:Y:S01]  /*16080*/  @!P6 STG.E.U8 desc[UR26][R30.64+0x98], R5 ;  /* 0x000098051e00e986 */ /* 0x0003e2000c10111a */
[----:B0-----:R-:W-:Y:S01]  /*16090*/  F2FP.SATFINITE.E4M3.F32.PACK_AB_MERGE_C R11, RZ, R0, RZ ;  /* 0x00000000ff0b723e */ /* 0x001fe200048070ff */
[----:B------:R-:W-:-:S02]  /*160a0*/  FMUL R0, R225, UR18 ;  /* 0x00000012e1007c20 */ /* 0x000fc40008400000 */
[----:B------:R-:W3:Y:S01]  /*160b0*/  LDL.LU R225, [R1+0xdc] ;  /* 0x0000dc0001e17983 */ /* 0x000ee20000300800 */
[----:B-1----:R-:W-:Y:S01]  /*160c0*/  F2FP.SATFINITE.E4M3.F32.PACK_AB_MERGE_C R5, RZ, R2, RZ ;  /* 0x00000002ff05723e */ /* 0x002fe200048070ff */
[----:B------:R-:W-:Y:S02]  /*160d0*/  FMUL R2, R224, UR18 ;  /* 0x00000012e0027c20 */ /* 0x000fe40008400000 */
[----:B------:R-:W3:Y:S01]  /*160e0*/  LDL.LU R224, [R1+0xe0] ;  /* 0x0000e00001e07983 */ /* 0x000ee20000300800 */
[----:B------:R-:W-:Y:S02]  /*160f0*/  F2FP.SATFINITE.E4M3.F32.PACK_AB_MERGE_C R13, RZ, R3, RZ ;  /* 0x00000003ff0d723e */ /* 0x000fe400048070ff */
[----:B------:R-:W-:Y:S01]  /*16100*/  F2FP.SATFINITE.E4M3.F32.PACK_AB_MERGE_C R7, RZ, R0, RZ ;  /* 0x00000000ff07723e */ /* 0x000fe200048070ff */
[----:B--2---:R-:W-:Y:S02]  /*16110*/  FMUL R3, R227, UR18 ;  /* 0x00000012e3037c20 */ /* 0x004fe40008400000 */
[----:B------:R-:W2:Y:S01]  /*16120*/  LDL.LU R227, [R1+0xe4] ;  /* 0x0000e40001e37983 */ /* 0x000ea20000300800 */
        /* <DEDUP_REMOVED lines=10> */
[----:B------:R-:W-:Y:S04]  /*161d0*/  @!P4 STG.E.U8 desc[UR26][R32.64+0xa1], R11 ;  /* 0x0000a10b2000c986 */ /* 0x000fe8000c10111a */
[----:B------:R1:W-:Y:S01]  /*161e0*/  @!P6 STG.E.U8 desc[UR26][R30.64+0xa0], R5 ;  /* 0x0000a0051e00e986 */ /* 0x0003e2000c10111a */
[----:B0-----:R-:W-:Y:S01]  /*161f0*/  F2FP.SATFINITE.E4M3.F32.PACK_AB_MERGE_C R9, RZ, R2, RZ ;  /* 0x00000002ff09723e */ /* 0x001fe200048070ff */
[----:B---3--:R-:W-:Y:S01]  /*16200*/  FMUL R2, R220, UR18 ;  /* 0x00000012dc027c20 */ /* 0x008fe20008400000 */
[----:B------:R-:W-:Y:S01]  /*16210*/  ISETP.LT.OR P4, PT, R42, 0xaa, !P1 ;  /* 0x000000aa2a00780c */ /* 0x000fe20004f81670 */
[----:B------:R0:W-:Y:S01]  /*16220*/  @!P0 STG.E.U8 desc[UR26][R30.64+0xa1], R7 ;  /* 0x0000a1071e008986 */ /* 0x0001e2000c10111a */
[----:B-1----:R-:W-:Y:S01]  /*16230*/  F2FP.SATFINITE.E4M3.F32.PACK_AB_MERGE_C R5, RZ, R0, RZ ;  /* 0x00000000ff05723e */ /* 0x002fe200048070ff */
[----:B------:R-:W-:-:S02]  /*16240*/  FMUL R0, R221, UR18 ;  /* 0x00000012dd007c20 */ /* 0x000fc40008400000 */
[----:B------:R-:W3:Y:S01]  /*16250*/  LDL.LU R221, [R1+0xec] ;  /* 0x0000ec0001dd7983 */ /* 0x000ee20000300800 */
[----:B------:R-:W-:-:S03]  /*16260*/  ISETP.LT.OR P6, PT, R42, 0xa9, !P2 ;  /* 0x000000a92a00780c */ /* 0x000fc600057c1670 */
[----:B------:R-:W3:Y:S01]  /*16270*/  LDL.LU R220, [R1+0xf0] ;  /* 0x0000f00001dc7983 */ /* 0x000ee20000300800 */
[C---:B------:R-:W-:Y:S02]  /*16280*/  ISETP.LT.OR P0, PT, R42.reuse, 0xaa, !P2 ;  /* 0x000000aa2a00780c */ /* 0x040fe40005701670 */
[----:B0-----:R-:W-:Y:S01]  /*16290*/  F2FP.SATFINITE.E4M3.F32.PACK_AB_MERGE_C R7, RZ, R0, RZ ;  /* 0x00000000ff07723e */ /* 0x001fe200048070ff */
[----:B------:R0:W-:Y:S01]  /*162a0*/  @!P5 STG.E.U8 desc[UR26][R32.64+0xa8], R9 ;  /* 0x0000a8092000d986 */ /* 0x0001e2000c10111a */
[----:B------:R-:W-:Y:S01]  /*162b0*/  ISETP.LT.OR P5, PT, R42, 0xb1, !P1 ;  /* 0x000000b12a00780c */ /* 0x000fe20004fa1670 */
[----:B------:R-:W-:Y:S01]  /*162c0*/  FMUL R0, R223, UR18 ;  /* 0x00000012df007c20 */ /* 0x000fe20008400000 */
[----:B------:R-:W-:Y:S01]  /*162d0*/  F2FP.SATFINITE.E4M3.F32.PACK_AB_MERGE_C R11, RZ, R2, RZ ;  /* 0x00000002ff0b723e */ /* 0x000fe200048070ff */
[----:B------:R-:W-:Y:S01]  /*162e0*/  FMUL R2, R222, UR18 ;  /* 0x00000012de027c20 */ /* 0x000fe20008400000 */
[----:B------:R-:W3:Y:S01]  /*162f0*/  LDL.LU R223, [R1+0xf4] ;  /* 0x0000f40001df7983 */ /* 0x000ee20000300800 */
[----:B------:R-:W-:-:S03]  /*16300*/  F2FP.SATFINITE.E4M3.F32.PACK_AB_MERGE_C R13, RZ, R3, RZ ;  /* 0x00000003ff0d723e */ /* 0x000fc600048070ff */
[----:B------:R-:W3:Y:S01]  /*16310*/  LDL.LU R222, [R1+0xf8] ;  /* 0x0000f80001de7983 */ /* 0x000ee20000300800 */
[----:B------:R-:W-:Y:S01]  /*16320*/  FMUL R3, R225, UR18 ;  /* 0x00000012e1037c20 */ /* 0x000fe20008400000 */
[----:B0-----:R-:W-:Y:S02]  /*16330*/  F2FP.SATFINITE.E4M3.F32.PACK_AB_MERGE_C R9, RZ, R0, RZ ;  /* 0x00000000ff09723e */ /* 0x001fe400048070ff */
[----:B------:R-:W3:Y:S04]  /*16340*/  LDL.LU R225, [R1+0xfc] ;  /* 0x0000fc0001e17983 */ /* 0x000ee80000300800 */
[----:B------:R-:W-:Y:S01]  /*16350*/  @!P4 STG.E.U8 desc[UR26][R32.64+0xa9], R13 ;  /* 0x0000a90d2000c986 */ /* 0x000fe2000c10111a */
[----:B------:R-:W-:-:S03]  /*16360*/  FMUL R0, R224, UR18 ;  /* 0x00000012e0007c20 */ /* 0x000fc60008400000 */
[----:B------:R-:W3:Y:S04]  /*16370*/  LDL.LU R224, [R1+0x100] ;  /* 0x0001000001e07983 */ /* 0x000ee80000300800 */
[----:B------:R0:W-:Y:S04]  /*16380*/  @!P6 STG.E.U8 desc[UR26][R30.64+0xa8], R5 ;  /* 0x0000a8051e00e986 */ /* 0x0001e8000c10111a */
[----:B------:R-:W-:Y:S04]  /*16390*/  @!P0 STG.E.U8 desc[UR26][R30.64+0xa9], R7 ;  /* 0x0000a9071e008986 */ /* 0x000fe8000c10111a */
[----:B------:R1:W-:Y:S01]  /*163a0*/  @!P5 STG.E.U8 desc[UR26][R32.64+0xb0], R11 ;  /* 0x0000b00b2000d986 */ /* 0x0003e2000c10111a */
[----:B0-----:R-:W-:-:S02]  /*163b0*/  F2FP.SATFINITE.E4M3.F32.PACK_AB_MERGE_C R5, RZ, R2, RZ ;  /* 0x00000002ff05723e */ /* 0x001fc400048070ff */
[----:B-1----:R-:W-:Y:S01]  /*163c0*/  F2FP.SATFINITE.E4M3.F32.PACK_AB_MERGE_C R11, RZ, R0, RZ ;  /* 0x00000000ff0b723e */ /* 0x002fe200048070ff */
[----:B--2---:R-:W-:Y:S02]  /*163d0*/  FMUL R2, R227, UR18 ;  /* 0x00000012e3027c20 */ /* 0x004fe40008400000 */
[----:B------:R-:W2:Y:S01]  /*163e0*/  LDL.LU R227, [R1+0x104] ;  /* 0x0001040001e37983 */ /* 0x000ea20000300800 */
[----:B----4-:R-:W-:-:S03]  /*163f0*/  FMUL R0, R226, UR18 ;  /* 0x00000012e2007c20 */ /* 0x010fc60008400000 */
[----:B------:R-:W4:Y:S01]  /*16400*/  LDL.LU R226, [R1+0x108] ;  /* 0x0001080001e27983 */ /* 0x000f220000300800 */
[C---:B------:R-:W-:Y:S02]  /*16410*/  ISETP.LT.OR P4, PT, R42.reuse, 0xb2, !P1 ;  /* 0x000000b22a00780c */ /* 0x040fe40004f81670 */
[C---:B------:R-:W-:Y:S02]  /*16420*/  ISETP.LT.OR P0, PT, R42.reuse, 0xb2, !P2 ;  /* 0x000000b22a00780c */ /* 0x040fe40005701670 */
[C---:B------:R-:W-:Y:S02]  /*16430*/  ISETP.LT.OR P6, PT, R42.reuse, 0xb1, !P2 ;  /* 0x000000b12a00780c */ /* 0x040fe400057c1670 */
[----:B------:R-:W-:Y:S02]  /*16440*/  F2FP.SATFINITE.E4M3.F32.PACK_AB_MERGE_C R7, RZ, R3, RZ ;  /* 0x00000003ff07723e */ /* 0x000fe400048070ff */
[C---:B------:R-:W-:Y:S02]  /*16450*/  ISETP.LT.OR P5, PT, R42.reuse, 0xb9, !P1 ;  /* 0x000000b92a00780c */ /* 0x040fe40004fa1670 */
[----:B------:R-:W-:-:S03]  /*16460*/  ISETP.LT.OR P1, PT, R42, 0xba, !P1 ;  /* 0x000000ba2a00780c */ /* 0x000fc60004f21670 */
[----:B------:R0:W-:Y:S01]  /*16470*/  @!P4 STG.E.U8 desc[UR26][R32.64+0xb1], R9 ;  /* 0x0000b1092000c986 */ /* 0x0001e2000c10111a */
[----:B------:R-:W-:-:S03]  /*16480*/  F2FP.SATFINITE.E4M3.F32.PACK_AB_MERGE_C R13, RZ, R2, RZ ;  /* 0x00000002ff0d723e */ /* 0x000fc600048070ff */
[----:B------:R-:W-:Y:S01]  /*16490*/  @!P0 STG.E.U8 desc[UR26][R30.64+0xb1], R7 ;  /* 0x0000b1071e008986 */ /* 0x000fe2000c10111a */
[----:B------:R-:W-:Y:S02]  /*164a0*/  ISETP.GE.AND P0, PT, R41, 0x81, PT ;  /* 0x000000812900780c */ /* 0x000fe40003f06270 */
[C---:B------:R-:W-:Y:S02]  /*164b0*/  ISETP.LT.OR P4, PT, R42.reuse, 0xb9, !P2 ;  /* 0x000000b92a00780c */ /* 0x040fe40005781670 */
[----:B0-----:R-:W-:Y:S01]  /*164c0*/  F2FP.SATFINITE.E4M3.F32.PACK_AB_MERGE_C R9, RZ, R0, RZ ;  /* 0x00000000ff09723e */ /* 0x001fe200048070ff */
[----:B------:R0:W-:Y:S01]  /*164d0*/  @!P6 STG.E.U8 desc[UR26][R30.64+0xb0], R5 ;  /* 0x0000b0051e00e986 */ /* 0x0001e2000c10111a */
[C---:B------:R-:W-:Y:S02]  /*164e0*/  ISETP.LT.OR P2, PT, R42.reuse, 0xba, !P2 ;  /* 0x000000ba2a00780c */ /* 0x040fe40005741670 */
[----:B------:R-:W-:Y:S01]  /*164f0*/  ISETP.LT.OR P6, PT, R42, 0x1, !P0 ;  /* 0x000000012a00780c */ /* 0x000fe200047c1670 */
[----:B---3--:R-:W-:-:S02]  /*16500*/  FMUL R0, R221, UR18 ;  /* 0x00000012dd007c20 */ /* 0x008fc40008400000 */
[----:B------:R-:W3:Y:S01]  /*16510*/  LDL.LU R221, [R1+0x10c] ;  /* 0x00010c0001dd7983 */ /* 0x000ee20000300800 */
[----:B------:R-:W-:-:S03]  /*16520*/  FMUL R2, R220, UR18 ;  /* 0x00000012dc027c20 */ /* 0x000fc60008400000 */
[----:B------:R-:W3:Y:S01]  /*16530*/  LDL.LU R220, [R1+0x110] ;  /* 0x0001100001dc7983 */ /* 0x000ee20000300800 */
[----:B0-----:R-:W-:Y:S01]  /*16540*/  F2FP.SATFINITE.E4M3.F32.PACK_AB_MERGE_C R5, RZ, R0, RZ ;  /* 0x00000000ff05723e */ /* 0x001fe200048070ff */
[----:B------:R-:W-:Y:S02]  /*16550*/  FMUL R3, R223, UR18 ;  /* 0x00000012df037c20 */ /* 0x000fe40008400000 */
[----:B------:R-:W3:Y:S01]  /*16560*/  LDL.LU R223, [R1+0x114] ;  /* 0x0001140001df7983 */ /* 0x000ee20000300800 */
[----:B------:R-:W-:-:S03]  /*16570*/  FMUL R0, R222, UR18 ;  /* 0x00000012de007c20 */ /* 0x000fc60008400000 */
[----:B------:R-:W3:Y:S01]  /*16580*/  LDL.LU R222, [R1+0x118] ;  /* 0x0001180001de7983 */ /* 0x000ee20000300800 */
[----:B------:R-:W-:Y:S01]  /*16590*/  F2FP.SATFINITE.E4M3.F32.PACK_AB_MERGE_C R7, RZ, R2, RZ ;  /* 0x00000002ff07723e */ /* 0x000fe200048070ff */
[----:B------:R-:W-:Y:S02]  /*165a0*/  FMUL R2, R225, UR18 ;  /* 0x00000012e1027c20 */ /* 0x000fe40008400000 */
[----:B------:R0:W-:Y:S04]  /*165b0*/  @!P1 STG.E.U8 desc[UR26][R32.64+0xb9], R13 ;  /* 0x0000b90d20009986 */ /* 0x0001e8000c10111a */
[----:B------:R-:W3:Y:S04]  /*165c0*/  LDL.LU R225, [R1+0x11c] ;  /* 0x00011c0001e17983 */ /* 0x000ee80000300800 */
[----:B------:R1:W-:Y:S01]  /*165d0*/  @!P5 STG.E.U8 desc[UR26][R32.64+0xb8], R11 ;  /* 0x0000b80b2000d986 */ /* 0x0003e2000c10111a */
[----:B0-----:R-:W-:Y:S01]  /*165e0*/  F2FP.SATFINITE.E4M3.F32.PACK_AB_MERGE_C R13, RZ, R0, RZ ;  /* 0x00000000ff0d723e */ /* 0x001fe200048070ff */
[----:B------:R-:W-:-:S02]  /*165f0*/  FMUL R0, R224, UR18 ;  /* 0x00000012e0007c20 */ /* 0x000fc40008400000 */
[----:B------:R-:W3:Y:S04]  /*16600*/  LDL.LU R224, [R1+0x120] ;  /* 0x0001200001e07983 */ /* 0x000ee80000300800 */
[----:B------:R-:W-:Y:S01]  /*16610*/  @!P4 STG.E.U8 desc[UR26][R30.64+0xb8], R9 ;  /* 0x0000b8091e00c986 */ /* 0x000fe2000c10111a */
[----:B-1----:R-:W-:-:S03]  /*16620*/  F2FP.SATFINITE.E4M3.F32.PACK_AB_MERGE_C R11, RZ, R3, RZ ;  /* 0x00000003ff0b723e */ /* 0x002fc600048070ff */
[----:B------:R-:W-:Y:S04]  /*16630*/  @!P2 STG.E.U8 desc[UR26][R30.64+0xb9], R5 ;  /* 0x0000b9051e00a986 */ /* 0x000fe8000c10111a */
[----:B------:R0:W-:Y:S02]  /*16640*/  @!P6 STG.E.U8 desc[UR26][R26.64], R7 ;  /* 0x000000071a00e986 */ /* 0x0001e4000c10111a */
[----:B0-----:R-:W-:Y:S01]  /*16650*/  F2FP.SATFINITE.E4M3.F32.PACK_AB_MERGE_C R7, RZ, R0, RZ ;  /* 0x00000000ff07723e */ /* 0x001fe200048070ff */
[----:B--2---:R-:W-:Y:S02]  /*16660*/  FMUL R3, R227, UR18 ;  /* 0x00000012e3037c20 */ /* 0x004fe40008400000 */
[----:B------:R-:W2:Y:S01]  /*16670*/  LDL.LU R227, [R1+0x124] ;  /* 0x0001240001e37983 */ /* 0x000ea20000300800 */
[----:B----4-:R-:W-:-:S03]  /*16680*/  FMUL R0, R226, UR18 ;  /* 0x00000012e2007c20 */ /* 0x010fc60008400000 */
[----:B------:R-:W4:Y:S01]  /*16690*/  LDL.LU R226, [R1+0x128] ;  /* 0x0001280001e27983 */ /* 0x000f220000300800 */
[----:B------:R-:W-:Y:S02]  /*166a0*/  ISETP.LT.OR P5, PT, R42, 0x2, !P0 ;  /* 0x000000022a00780c */ /* 0x000fe400047a1670 */
[----:B------:R-:W-:-:S04]  /*166b0*/  ISETP.GE.AND P1, PT, R41, 0x89, PT ;  /* 0x000000892900780c */ /* 0x000fc80003f26270 */
[C---:B------:R-:W-:Y:S02]  /*166c0*/  ISETP.LT.OR P6, PT, R42.reuse, 0x2, !P1 ;  /* 0x000000022a00780c */ /* 0x040fe40004fc1670 */
[----:B------:R-:W-:Y:S02]  /*166d0*/  ISETP.LT.OR P4, PT, R42, 0x1, !P1 ;  /* 0x000000012a00780c */ /* 0x000fe40004f81670 */
[----:B------:R-:W-:-:S03]  /*166e0*/  F2FP.SATFINITE.E4M3.F32.PACK_AB_MERGE_C R5, RZ, R2, RZ ;  /* 0x00000002ff05723e */ /* 0x000fc600048070ff */
[----:B------:R0:W-:Y:S01]  /*166f0*/  @!P5 STG.E.U8 desc[UR26][R26.64+0x1], R11 ;  /* 0x0000010b1a00d986 */ /* 0x0001e2000c10111a */
[C---:B------:R-:W-:Y:S02]  /*16700*/  ISETP.LT.OR P5, PT, R42.reuse, 0x9, !P0 ;  /* 0x000000092a00780c */ /* 0x040fe400047a1670 */
[C---:B------:R-:W-:Y:S02]  /*16710*/  ISETP.LT.OR P2, PT, R42.reuse, 0xa, !P0 ;  /* 0x0000000a2a00780c */ /* 0x040fe40004741670 */
[----:B------:R-:W-:Y:S01]  /*16720*/  F2FP.SATFINITE.E4M3.F32.PACK_AB_MERGE_C R9, RZ, R3, RZ ;  /* 0x00000003ff09723e */ /* 0x000fe200048070ff */
[----:B------:R1:W-:Y:S01]  /*16730*/  @!P6 STG.E.U8 desc[UR26][R28.64+0x1], R5 ;  /* 0x000001051c00e986 */ /* 0x0003e2000c10111a */
[----:B0-----:R-:W-:Y:S02]  /*16740*/  F2FP.SATFINITE.E4M3.F32.PACK_AB_MERGE_C R11, RZ, R0, RZ ;  /* 0x00000000ff0b723e */ /* 0x001fe400048070ff */
[----:B------:R-:W-:Y:S01]  /*16750*/  ISETP.LT.OR P6, PT, R42, 0xa, !P1 ;  /* 0x0000000a2a00780c */ /* 0x000fe20004fc1670 */
[----:B---3--:R-:W-:-:S02]  /*16760*/  FMUL R0, R221, UR18 ;  /* 0x00000012dd007c20 */ /* 0x008fc40008400000 */
[----:B------:R-:W3:Y:S01]  /*16770*/  LDL.LU R221, [R1+0x12c] ;  /* 0x00012c0001dd7983 */ /* 0x000ee20000300800 */
[----:B------:R-:W-:-:S03]  /*16780*/  FMUL R2, R220, UR18 ;  /* 0x00000012dc027c20 */ /* 0x000fc60008400000 */
[----:B------:R-:W3:Y:S01]  /*16790*/  LDL.LU R220, [R1+0x130] ;  /* 0x0001300001dc7983 */ /* 0x000ee20000300800 */
[----:B-1----:R-:W-:Y:S01]  /*167a0*/  F2FP.SATFINITE.E4M3.F32.PACK_AB_MERGE_C R5, RZ, R0, RZ ;  /* 0x00000000ff05723e */ /* 0x002fe200048070ff */
[----:B------:R-:W-:Y:S02]  /*167b0*/  FMUL R3, R223, UR18 ;  /* 0x00000012df037c20 */ /* 0x000fe40008400000 */
[----:B------:R-:W3:Y:S01]  /*167c0*/  LDL.LU R223, [R1+0x134] ;  /* 0x0001340001df7983 */ /* 0x000ee20000300800 */
[----:B------:R-:W-:-:S03]  /*167d0*/  FMUL R4, R222, UR18 ;  /* 0x00000012de047c20 */ /* 0x000fc60008400000 */
[----:B------:R-:W3:Y:S04]  /*167e0*/  LDL.LU R222, [R1+0x138] ;  /* 0x0001380001de7983 */ /* 0x000ee80000300800 */
[----:B------:R-:W-:Y:S01]  /*167f0*/  @!P4 STG.E.U8 desc[UR26][R28.64], R13 ;  /* 0x0000000d1c00c986 */ /* 0x000fe2000c10111a */
[----:B------:R-:W-:-:S03]  /*16800*/  FMUL R0, R225, UR18 ;  /* 0x00000012e1007c20 */ /* 0x000fc60008400000 */
[----:B------:R0:W-:Y:S04]  /*16810*/  @!P5 STG.E.U8 desc[UR26][R26.64+0x8], R7 ;  /* 0x000008071a00d986 */ /* 0x0001e8000c10111a */
[----:B------:R-:W3:Y:S04]  /*16820*/  LDL.LU R225, [R1+0x13c] ;  /* 0x00013c0001e17983 */ /* 0x000ee80000300800 */
[----:B------:R1:W-:Y:S01]  /*16830*/  @!P2 STG.E.U8 desc[UR26][R26.64+0x9], R9 ;  /* 0x000009091a00a986 */ /* 0x0003e2000c10111a */
[----:B0-----:R-:W-:Y:S01]  /*16840*/  F2FP.SATFINITE.E4M3.F32.PACK_AB_MERGE_C R7, RZ, R2, RZ ;  /* 0x00000002ff07723e */ /* 0x001fe200048070ff */
[----:B------:R-:W-:-:S02]  /*16850*/  FMUL R2, R224, UR18 ;  /* 0x00000012e0027c20 */ /* 0x000fc40008400000 */
[----:B------:R-:W3:Y:S04]  /*16860*/  LDL.LU R224, [R1+0x140] ;  /* 0x0001400001e07983 */ /* 0x000ee80000300800 */
[----:B------:R0:W-:Y:S01]  /*16870*/  @!P6 STG.E.U8 desc[UR26][R28.64+0x9], R5 ;  /* 0x000009051c00e986 */ /* 0x0001e2000c10111a */
[----:B-1----:R-:W-:Y:S02]  /*16880*/  F2FP.SATFINITE.E4M3.F32.PACK_AB_MERGE_C R9, RZ, R3, RZ ;  /* 0x00000003ff09723e */ /* 0x002fe400048070ff */
[----:B0-----:R-:W-:Y:S01]  /*16890*/  F2FP.SATFINITE.E4M3.F32.PACK_AB_MERGE_C R5, RZ, R0, RZ ;  /* 0x00000000ff05723e */ /* 0x001fe200048070ff */
        /* <DEDUP_REMOVED lines=10> */
[----:B------:R1:W-:Y:S01]  /*16940*/  @!P5 STG.E.U8 desc[UR26][R26.64+0x10], R7 ;  /* 0x000010071a00d986 */ /* 0x0003e2000c10111a */
[----:B------:R-:W-:Y:S02]  /*16950*/  ISETP.LT.OR P5, PT, R42, 0x19, !P0 ;  /* 0x000000192a00780c */ /* 0x000fe400047a1670 */
[----:B------:R-:W-:Y:S01]  /*16960*/  F2FP.SATFINITE.E4M3.F32.PACK_AB_MERGE_C R13, RZ, R4, RZ ;  /* 0x00000004ff0d723e */ /* 0x000fe200048070ff */
[----:B------:R3:W-:Y:S01]  /*16970*/  @!P2 STG.E.U8 desc[UR26][R26.64+0x11], R9 ;  /* 0x000011091a00a986 */ /* 0x0007e2000c10111a */
[----:B0-----:R-:W-:Y:S02]  /*16980*/  F2FP.SATFINITE.E4M3.F32.PACK_AB_MERGE_C R11, RZ, R0, RZ ;  /* 0x00000000ff0b723e */ /* 0x001fe400048070ff */
[----:B-1----:R-:W-:-:S03]  /*16990*/  F2FP.SATFINITE.E4M3.F32.PACK_AB_MERGE_C R7, RZ, R2, RZ ;  /* 0x00000002ff07723e */ /* 0x002fc600048070ff */
[----:B------:R-:W-:Y:S01]  /*169a0*/  @!P4 STG.E.U8 desc[UR26][R28.64+0x10], R13 ;  /* 0x0000100d1c00c986 */ /* 0x000fe2000c10111a */
[----:B------:R-:W-:Y:S02]  /*169b0*/  ISETP.LT.OR P2, PT, R42, 0x1a, !P0 ;  /* 0x0000001a2a00780c */ /* 0x000fe40004741670 */
[----:B---3--:R-:W-:Y:S01]  /*169c0*/  F2FP.SATFINITE.E4M3.F32.PACK_AB_MERGE_C R9, RZ, R3, RZ ;  /* 0x00000003ff09723e */ /* 0x008fe200048070ff */
[----:B------:R-:W-:Y:S01]  /*169d0*/  @!P6 STG.E.U8 desc[UR26][R28.64+0x11], R5 ;  /* 0x000011051c00e986 */ /* 0x000fe2000c10111a */
[----:B------:R-:W-:-:S03]  /*169e0*/  FMUL R2, R221, UR18 ;  /* 0x00000012dd027c20 */ /* 0x000fc60008400000 */
[----:B------:R-:W3:Y:S01]  /*169f0*/  LDL.LU R221, [R1+0x14c] ;  /* 0x00014c0001dd7983 */ /* 0x000ee20000300800 */
[----:B------:R-:W-:-:S03]  /*16a00*/  FMUL R0, R220, UR18 ;  /* 0x00000012dc007c20 */ /* 0x000fc60008400000 */
[----:B------:R-:W3:Y:S04]  /*16a10*/  LDL.LU R220, [R1+0x150] ;  /* 0x0001500001dc7983 */ /* 0x000ee80000300800 */
[----:B------:R0:W-:Y:S01]  /*16a20*/  @!P5 STG.E.U8 desc[UR26][R26.64+0x18], R7 ;  /* 0x000018071a00d986 */ /* 0x0001e2000c10111a */
[----:B------:R-:W-:-:S03]  /*16a30*/  FMUL R3, R223, UR18 ;  /* 0x00000012df037c20 */ /* 0x000fc60008400000 */
[----:B------:R-:W3:Y:S01]  /*16a40*/  LDL.LU R223, [R1+0x154] ;  /* 0x0001540001df7983 */ /* 0x000ee20000300800 */
[----:B0-----:R-:W-:Y:S01]  /*16a50*/  F2FP.SATFINITE.E4M3.F32.PACK_AB_MERGE_C R7, RZ, R0, RZ ;  /* 0x00000000ff07723e */ /* 0x001fe200048070ff */
[----:B------:R-:W-:Y:S02]  /*16a60*/  FMUL R0, R222, UR18 ;  /* 0x00000012de007c20 */ /* 0x000fe40008400000 */
[----:B------:R-:W3:Y:S01]  /*16a70*/  LDL.LU R222, [R1+0x158] ;  /* 0x0001580001de7983 */ /* 0x000ee20000300800 */
[----:B------:R-:W-:Y:S02]  /*16a80*/  F2FP.SATFINITE.E4M3.F32.PACK_AB_MERGE_C R5, RZ, R2, RZ ;  /* 0x00000002ff05723e */ /* 0x000fe400048070ff */
[----:B------:R-:W-:Y:S01]  /*16a90*/  F2FP.SATFINITE.E4M3.F32.PACK_AB_MERGE_C R13, RZ, R0, RZ ;  /* 0x00000000ff0d723e */ /* 0x000fe200048070ff */
[----:B------:R-:W-:Y:S02]  /*16aa0*/  FMUL R0, R225, UR18 ;  /* 0x00000012e1007c20 */ /* 0x000fe40008400000 */
[----:B------:R-:W3:Y:S04]  /*16ab0*/  LDL.LU R225, [R1+0x15c] ;  /* 0x00015c0001e17983 */ /* 0x000ee80000300800 */
[----:B------:R0:W-:Y:S01]  /*16ac0*/  @!P2 STG.E.U8 desc[UR26][R26.64+0x19], R9 ;  /* 0x000019091a00a986 */ /* 0x0001e2000c10111a */
[----:B------:R-:W-:-:S03]  /*16ad0*/  FMUL R2, R224, UR18 ;  /* 0x00000012e0027c20 */ /* 0x000fc60008400000 */
[----:B------:R-:W3:Y:S01]  /*16ae0*/  LDL.LU R224, [R1+0x160] ;  /* 0x0001600001e07983 */ /* 0x000ee20000300800 */
        /* <DEDUP_REMOVED lines=14> */
[----:B------:R-:W-:-:S03]  /*16bd0*/  ISETP.LT.OR P5, PT, R42, 0x29, !P0 ;  /* 0x000000292a00780c */ /* 0x000fc600047a1670 */
[----:B------:R3:W-:Y:S01]  /*16be0*/  @!P2 STG.E.U8 desc[UR26][R26.64+0x21], R9 ;  /* 0x000021091a00a986 */ /* 0x0007e2000c10111a */
[----:B0-----:R-:W-:Y:S02]  /*16bf0*/  F2FP.SATFINITE.E4M3.F32.PACK_AB_MERGE_C R5, RZ, R0, RZ ;  /* 0x00000000ff05723e */ /* 0x001fe400048070ff */
[----:B-1----:R-:W-:Y:S01]  /*16c00*/  F2FP.SATFINITE.E4M3.F32.PACK_AB_MERGE_C R7, RZ, R2, RZ ;  /* 0x00000002ff07723e */ /* 0x002fe200048070ff */
[----:B------:R-:W-:Y:S01]  /*16c10*/  @!P4 STG.E.U8 desc[UR26][R28.64+0x20], R13 ;  /* 0x0000200d1c00c986 */ /* 0x000fe2000c10111a */
[----:B------:R-:W-:Y:S01]  /*16c20*/  ISETP.LT.OR P2, PT, R42, 0x2a, !P0 ;  /* 0x0000002a2a00780c */ /* 0x000fe20004741670 */
[----:B---3--:R-:W-:Y:S02]  /*16c30*/  FMUL R0, R221, UR18 ;  /* 0x00000012dd007c20 */ /* 0x008fe40008400000 */
[----:B------:R-:W3:Y:S01]  /*16c40*/  LDL.LU R221, [R1+0x16c] ;  /* 0x00016c0001dd7983 */ /* 0x000ee20000300800 */
[----:B------:R-:W-:-:S03]  /*16c50*/  FMUL R2, R220, UR18 ;  /* 0x00000012dc027c20 */ /* 0x000fc60008400000 */
[----:B------:R-:W3:Y:S01]  /*16c60*/  LDL.LU R220, [R1+0x170] ;  /* 0x0001700001dc7983 */ /* 0x000ee20000300800 */
[----:B------:R-:W-:-:S03]  /*16c70*/  ISETP.LT.OR P4, PT, R42, 0x29, !P1 ;  /* 0x000000292a00780c */ /* 0x000fc60004f81670 */
[----:B------:R0:W-:Y:S01]  /*16c80*/  @!P6 STG.E.U8 desc[UR26][R28.64+0x21], R5 ;  /* 0x000021051c00e986 */ /* 0x0001e2000c10111a */
[C---:B------:R-:W-:Y:S02]  /*16c90*/  ISETP.LT.OR P6, PT, R42.reuse, 0x2a, !P1 ;  /* 0x0000002a2a00780c */ /* 0x040fe40004fc1670 */
[----:B------:R-:W-:Y:S01]  /*16ca0*/  F2FP.SATFINITE.E4M3.F32.PACK_AB_MERGE_C R9, RZ, R3, RZ ;  /* 0x00000003ff09723e */ /* 0x000fe200048070ff */
[----:B------:R1:W-:Y:S01]  /*16cb0*/  @!P5 STG.E.U8 desc[UR26][R26.64+0x28], R7 ;  /* 0x000028071a00d986 */ /* 0x0003e2000c10111a */
[----:B------:R-:W-:Y:S01]  /*16cc0*/  ISETP.LT.OR P5, PT, R42, 0x31, !P0 ;  /* 0x000000312a00780c */ /* 0x000fe200047a1670 */
[----:B------:R-:W-:Y:S02]  /*16cd0*/  FMUL R3, R223, UR18 ;  /* 0x00000012df037c20 */ /* 0x000fe40008400000 */
[----:B------:R-:W3:Y:S01]  /*16ce0*/  LDL.LU R223, [R1+0x174] ;  /* 0x0001740001df7983 */ /* 0x000ee20000300800 */
[----:B0-----:R-:W-:Y:S01]  /*16cf0*/  F2FP.SATFINITE.E4M3.F32.PACK_AB_MERGE_C R5, RZ, R0, RZ ;  /* 0x00000000ff05723e */ /* 0x001fe200048070ff */
[----:B------:R-:W-:-:S02]  /*16d00*/  FMUL R0, R222, UR18 ;  /* 0x00000012de007c20 */ /* 0x000fc40008400000 */
[----:B------:R-:W3:Y:S01]  /*16d10*/  LDL.LU R222, [R1+0x178] ;  /* 0x0001780001de7983 */ /* 0x000ee20000300800 */
[----:B------:R-:W-:Y:S02]  /*16d20*/  F2FP.SATFINITE.E4M3.F32.PACK_AB_MERGE_C R11, RZ, R4, RZ ;  /* 0x00000004ff0b723e */ /* 0x000fe400048070ff */
[----:B-1----:R-:W-:Y:S01]  /*16d30*/  F2FP.SATFINITE.E4M3.F32.PACK_AB_MERGE_C R7, RZ, R2, RZ ;  /* 0x00000002ff07723e */ /* 0x002fe200048070ff */
[----:B------:R-:W-:Y:S01]  /*16d40*/  FMUL R2, R225, UR18 ;  /* 0x00000012e1027c20 */ /* 0x000fe20008400000 */
[----:B------:R-:W-:Y:S01]  /*16d50*/  F2FP.SATFINITE.E4M3.F32.PACK_AB_MERGE_C R13, RZ, R0, RZ ;  /* 0x00000000ff0d723e */ /* 0x000fe200048070ff */
[----:B------:R-:W3:Y:S04]  /*16d60*/  LDL.LU R225, [R1+0x17c] ;  /* 0x00017c0001e17983 */ /* 0x000ee80000300800 */
[----:B------:R0:W-:Y:S01]  /*16d70*/  @!P2 STG.E.U8 desc[UR26][R26.64+0x29], R9 ;  /* 0x000029091a00a986 */ /* 0x0001e2000c10111a */
[----:B------:R-:W-:-:S03]  /*16d80*/  FMUL R0, R224, UR18 ;  /* 0x00000012e0007c20 */ /* 0x000fc60008400000 */
[----:B------:R-:W3:Y:S04]  /*16d90*/  LDL.LU R224, [R1+0x180] ;  /* 0x0001800001e07983 */ /* 0x000ee80000300800 */
[----:B------:R-:W-:Y:S01]  /*16da0*/  @!P4 STG.E.U8 desc[UR26][R28.64+0x28], R11 ;  /* 0x0000280b1c00c986 */ /* 0x000fe2000c10111a */
[----:B0-----:R-:W-:-:S03]  /*16db0*/  F2FP.SATFINITE.E4M3.F32.PACK_AB_MERGE_C R9, RZ, R3, RZ ;  /* 0x00000003ff09723e */ /* 0x001fc600048070ff */
[----:B------:R-:W-:Y:S04]  /*16dc0*/  @!P6 STG.E.U8 desc[UR26][R28.64+0x29], R5 ;  /* 0x000029051c00e986 */ /* 0x000fe8000c10111a */
[----:B------:R0:W-:Y:S02]  /*16dd0*/  @!P5 STG.E.U8 desc[UR26][R26.64+0x30], R7 ;  /* 0x000030071a00d986 */ /* 0x0001e4000c10111a */
        /* <DEDUP_REMOVED lines=8> */
[----:B------:R-:W-:Y:S02]  /*16e60*/  ISETP.LT.OR P5, PT, R42, 0x39, !P0 ;  /* 0x000000392a00780c */ /* 0x000fe400047a1670 */
[----:B------:R-:W-:Y:S02]  /*16e70*/  F2FP.SATFINITE.E4M3.F32.PACK_AB_MERGE_C R5, RZ, R2, RZ ;  /* 0x00000002ff05723e */ /* 0x000fe400048070ff */
[----:B------:R-:W-:-:S03]  /*16e80*/  F2FP.SATFINITE.E4M3.F32.PACK_AB_MERGE_C R11, RZ, R0, RZ ;  /* 0x00000000ff0b723e */ /* 0x000fc600048070ff */
[----:B------:R0:W-:Y:S01]  /*16e90*/  @!P2 STG.E.U8 desc[UR26][R26.64+0x31], R9 ;  /* 0x000031091a00a986 */ /* 0x0001e2000c10111a */
[----:B------:R-:W-:-:S03]  /*16ea0*/  ISETP.LT.OR P2, PT, R42, 0x3a, !P0 ;  /* 0x0000003a2a00780c */ /* 0x000fc60004741670 */
[----:B------:R1:W-:Y:S01]  /*16eb0*/  @!P6 STG.E.U8 desc[UR26][R28.64+0x31], R5 ;  /* 0x000031051c00e986 */ /* 0x0003e2000c10111a */
[----:B------:R-:W-:Y:S02]  /*16ec0*/  ISETP.LT.OR P6, PT, R42, 0x3a, !P1 ;  /* 0x0000003a2a00780c */ /* 0x000fe40004fc1670 */
[----:B0-----:R-:W-:Y:S01]  /*16ed0*/  F2FP.SATFINITE.E4M3.F32.PACK_AB_MERGE_C R9, RZ, R3, RZ ;  /* 0x00000003ff09723e */ /* 0x001fe200048070ff */
[----:B------:R-:W-:Y:S01]  /*16ee0*/  @!P4 STG.E.U8 desc[UR26][R28.64+0x30], R13 ;  /* 0x0000300d1c00c986 */ /* 0x000fe2000c10111a */
[----:B---3--:R-:W-:-:S03]  /*16ef0*/  FMUL R0, R221, UR18 ;  /* 0x00000012dd007c20 */ /* 0x008fc60008400000 */
[----:B------:R-:W3:Y:S01]  /*16f00*/  LDL.LU R221, [R1+0x18c] ;  /* 0x00018c0001dd7983 */ /* 0x000ee20000300800 */
[----:B------:R-:W-:-:S03]  /*16f10*/  FMUL R2, R220, UR18 ;  /* 0x00000012dc027c20 */ /* 0x000fc60008400000 */
[----:B------:R-:W3:Y:S01]  /*16f20*/  LDL.LU R220, [R1+0x190] ;  /* 0x0001900001dc7983 */ /* 0x000ee20000300800 */
[----:B-1----:R-:W-:-:S03]  /*16f30*/  F2FP.SATFINITE.E4M3.F32.PACK_AB_MERGE_C R5, RZ, R0, RZ ;  /* 0x00000000ff05723e */ /* 0x002fc600048070ff */
[----:B------:R0:W-:Y:S01]  /*16f40*/  @!P5 STG.E.U8 desc[UR26][R26.64+0x38], R7 ;  /* 0x000038071a00d986 */ /* 0x0001e2000c10111a */
[----:B------:R-:W-:-:S03]  /*16f50*/  FMUL R3, R223, UR18 ;  /* 0x00000012df037c20 */ /* 0x000fc60008400000 */
[----:B------:R-:W3:Y:S01]  /*16f60*/  LDL.LU R223, [R1+0x194] ;  /* 0x0001940001df7983 */ /* 0x000ee20000300800 */
[----:B------:R-:W-:-:S03]  /*16f70*/  FMUL R4, R222, UR18 ;  /* 0x00000012de047c20 */ /* 0x000fc60008400000 */
[----:B------:R-:W3:Y:S01]  /*16f80*/  LDL.LU R222, [R1+0x198] ;  /* 0x0001980001de7983 */ /* 0x000ee20000300800 */
[----:B0-----:R-:W-:Y:S01]  /*16f90*/  F2FP.SATFINITE.E4M3.F32.PACK_AB_MERGE_C R7, RZ, R2, RZ ;  /* 0x00000002ff07723e */ /* 0x001fe200048070ff */
[----:B------:R-:W-:Y:S02]  /*16fa0*/  FMUL R0, R225, UR18 ;  /* 0x00000012e1007c20 */ /* 0x000fe40008400000 */
[----:B------:R-:W3:Y:S04]  /*16fb0*/  LDL.LU R225, [R1+0x19c] ;  /* 0x00019c0001e17983 */ /* 0x000ee80000300800 */
[----:B------:R0:W-:Y:S01]  /*16fc0*/  @!P2 STG.E.U8 desc[UR26][R26.64+0x39], R9 ;  /* 0x000039091a00a986 */ /* 0x0001e2000c10111a */
[----:B------:R-:W-:-:S03]  /*16fd0*/  FMUL R2, R224, UR18 ;  /* 0x00000012e0027c20 */ /* 0x000fc60008400000 */
[----:B------:R-:W3:Y:S04]  /*16fe0*/  LDL.LU R224, [R1+0x1a0] ;  /* 0x0001a00001e07983 */ /* 0x000ee80000300800 */
[----:B------:R1:W-:Y:S01]  /*16ff0*/  @!P6 STG.E.U8 desc[UR26][R28.64+0x39], R5 ;  /* 0x000039051c00e986 */ /* 0x0003e2000c10111a */
[----:B0-----:R-:W-:Y:S02]  /*17000*/  F2FP.SATFINITE.E4M3.F32.PACK_AB_MERGE_C R9, RZ, R3, RZ ;  /* 0x00000003ff09723e */ /* 0x001fe400048070ff */
        /* <DEDUP_REMOVED lines=138> */
[----:B------:R-:W-:-:S03]  /*178b0*/  ISETP.LT.OR P2, PT, R42, 0x7a, !P0 ;  /* 0x0000007a2a00780c */ /* 0x000fc60004741670 */
[----:B------:R-:W-:Y:S01]  /*178c0*/  @!P6 STG.E.U8 desc[UR26][R28.64+0x71], R5 ;  /* 0x000071051c00e986 */ /* 0x000fe2000c10111a */
[----:B---3--:R-:W-:-:S03]  /*178d0*/  FMUL R2, R221, UR18 ;  /* 0x00000012dd027c20 */ /* 0x008fc60008400000 */
[----:B------:R-:W3:Y:S01]  /*178e0*/  LDL.LU R221, [R1+0x20c] ;  /* 0x00020c0001dd7983 */ /* 0x000ee20000300800 */
[----:B------:R-:W-:Y:S01]  /*178f0*/  FMUL R0, R220, UR18 ;  /* 0x00000012dc007c20 */ /* 0x000fe20008400000 */
[----:B------:R-:W-:Y:S02]  /*17900*/  F2FP.SATFINITE.E4M3.F32.PACK_AB_MERGE_C R9, RZ, R3, RZ ;  /* 0x00000003ff09723e */ /* 0x000fe400048070ff */
[----:B------:R0:W-:Y:S04]  /*17910*/  @!P5 STG.E.U8 desc[UR26][R26.64+0x78], R7 ;  /* 0x000078071a00d986 */ /* 0x0001e8000c10111a */
[----:B------:R-:W3:Y:S01]  /*17920*/  LDL.LU R220, [R1+0x210] ;  /* 0x0002100001dc7983 */ /* 0x000ee20000300800 */
[----:B------:R-:W-:Y:S01]  /*17930*/  FMUL R3, R223, UR18 ;  /* 0x00000012df037c20 */ /* 0x000fe20008400000 */
[----:B0-----:R-:W-:-:S02]  /*17940*/  F2FP.SATFINITE.E4M3.F32.PACK_AB_MERGE_C R7, RZ, R0, RZ ;  /* 0x00000000ff07723e */ /* 0x001fc400048070ff */
[----:B------:R-:W3:Y:S01]  /*17950*/  LDL.LU R223, [R1+0x214] ;  /* 0x0002140001df7983 */ /* 0x000ee20000300800 */
[----:B------:R-:W-:-:S03]  /*17960*/  FMUL R0, R222, UR18 ;  /* 0x00000012de007c20 */ /* 0x000fc60008400000 */
        /* <DEDUP_REMOVED lines=23> */
[----:B------:R-:W-:Y:S01]  /*17ae0*/  @!P2 STG.E.U8 desc[UR26][R26.64+0x81], R9 ;  /* 0x000081091a00a986 */ /* 0x000fe2000c10111a */
[----:B0-----:R-:W-:Y:S02]  /*17af0*/  F2FP.SATFINITE.E4M3.F32.PACK_AB_MERGE_C R5, RZ, R0, RZ ;  /* 0x00000000ff05723e */ /* 0x001fe400048070ff */
[----:B-1----:R-:W-:Y:S01]  /*17b00*/  F2FP.SATFINITE.E4M3.F32.PACK_AB_MERGE_C R7, RZ, R2, RZ ;  /* 0x00000002ff07723e */ /* 0x002fe200048070ff */
[----:B------:R-:W-:Y:S01]  /*17b10*/  @!P4 STG.E.U8 desc[UR26][R28.64+0x80], R13 ;  /* 0x0000800d1c00c986 */ /* 0x000fe2000c10111a */
[C---:B------:R-:W-:Y:S01]  /*17b20*/  ISETP.LT.OR P2, PT, R42.reuse, 0x8a, !P0 ;  /* 0x0000008a2a00780c */ /* 0x040fe20004741670 */
[----:B---3--:R-:W-:Y:S02]  /*17b30*/  FMUL R0, R221, UR18 ;  /* 0x00000012dd007c20 */ /* 0x008fe40008400000 */
[----:B------:R0:W-:Y:S01]  /*17b40*/  @!P6 STG.E.U8 desc[UR26][R28.64+0x81], R5 ;  /* 0x000081051c00e986 */ /* 0x0001e2000c10111a */
[C---:B------:R-:W-:Y:S02]  /*17b50*/  ISETP.LT.OR P4, PT, R42.reuse, 0x89, !P1 ;  /* 0x000000892a00780c */ /* 0x040fe40004f81670 */
[C---:B------:R-:W-:Y:S01]  /*17b60*/  ISETP.LT.OR P6, PT, R42.reuse, 0x8a, !P1 ;  /* 0x0000008a2a00780c */ /* 0x040fe20004fc1670 */
[----:B------:R1:W-:Y:S01]  /*17b70*/  @!P5 STG.E.U8 desc[UR26][R26.64+0x88], R7 ;  /* 0x000088071a00d986 */ /* 0x0003e2000c10111a */
[----:B------:R-:W-:Y:S01]  /*17b80*/  ISETP.LT.OR P5, PT, R42, 0x91, !P0 ;  /* 0x000000912a00780c */ /* 0x000fe200047a1670 */
[----:B------:R-:W-:-:S02]  /*17b90*/  FMUL R2, R220, UR18 ;  /* 0x00000012dc027c20 */ /* 0x000fc40008400000 */
[----:B------:R-:W3:Y:S04]  /*17ba0*/  LDL.LU R221, [R1+0x22c] ;  /* 0x00022c0001dd7983 */ /* 0x000ee80000300800 */
[----:B------:R-:W3:Y:S01]  /*17bb0*/  LDL.LU R220, [R1+0x230] ;  /* 0x0002300001dc7983 */ /* 0x000ee20000300800 */
[----:B0-----:R-:W-:Y:S02]  /*17bc0*/  F2FP.SATFINITE.E4M3.F32.PACK_AB_MERGE_C R5, RZ, R0, RZ ;  /* 0x00000000ff05723e */ /* 0x001fe400048070ff */
[----:B------:R-:W-:Y:S01]  /*17bd0*/  F2FP.SATFINITE.E4M3.F32.PACK_AB_MERGE_C R9, RZ, R3, RZ ;  /* 0x00000003ff09723e */ /* 0x000fe200048070ff */
[----:B------:R-:W-:Y:S01]  /*17be0*/  FMUL R3, R223, UR18 ;  /* 0x00000012df037c20 */ /* 0x000fe20008400000 */
[----:B------:R-:W-:Y:S01]  /*17bf0*/  F2FP.SATFINITE.E4M3.F32.PACK_AB_MERGE_C R11, RZ, R4, RZ ;  /* 0x00000004ff0b723e */ /* 0x000fe200048070ff */
[----:B------:R-:W3:Y:S01]  /*17c00*/  LDL.LU R223, [R1+0x234] ;  /* 0x0002340001df7983 */ /* 0x000ee20000300800 */
[----:B------:R-:W-:Y:S01]  /*17c10*/  FMUL R0, R222, UR18 ;  /* 0x00000012de007c20 */ /* 0x000fe20008400000 */
[----:B-1----:R-:W-:-:S02]  /*17c20*/  F2FP.SATFINITE.E4M3.F32.PACK_AB_MERGE_C R7, RZ, R2, RZ ;  /* 0x00000002ff07723e */ /* 0x002fc400048070ff */
[----:B------:R-:W3:Y:S02]  /*17c30*/  LDL.LU R222, [R1+0x238] ;  /* 0x0002380001de7983 */ /* 0x000ee40000300800 */
[----:B------:R-:W-:Y:S01]  /*17c40*/  F2FP.SATFINITE.E4M3.F32.PACK_AB_MERGE_C R13, RZ, R0, RZ ;  /* 0x00000000ff0d723e */ /* 0x000fe200048070ff */
[----:B------:R-:W-:Y:S01]  /*17c50*/  FMUL R2, R225, UR18 ;  /* 0x00000012e1027c20 */ /* 0x000fe20008400000 */
[----:B------:R0:W-:Y:S04]  /*17c60*/  @!P2 STG.E.U8 desc[UR26][R26.64+0x89], R9 ;  /* 0x000089091a00a986 */ /* 0x0001e8000c10111a */
[----:B------:R-:W3:Y:S01]  /*17c70*/  LDL.LU R225, [R1+0x23c] ;  /* 0x00023c0001e17983 */ /* 0x000ee20000300800 */
[----:B------:R-:W-:-:S03]  /*17c80*/  FMUL R0, R224, UR18 ;  /* 0x00000012e0007c20 */ /* 0x000fc60008400000 */
[----:B------:R-:W-:Y:S01]  /*17c90*/  @!P4 STG.E.U8 desc[UR26][R28.64+0x88], R11 ;  /* 0x0000880b1c00c986 */ /* 0x000fe2000c10111a */
[----:B0-----:R-:W-:-:S03]  /*17ca0*/  F2FP.SATFINITE.E4M3.F32.PACK_AB_MERGE_C R9, RZ, R3, RZ ;  /* 0x00000003ff09723e */ /* 0x001fc600048070ff */
[----:B------:R-:W-:Y:S04]  /*17cb0*/  @!P6 STG.E.U8 desc[UR26][R28.64+0x89], R5 ;  /* 0x000089051c00e986 */ /* 0x000fe8000c10111a */
[----:B------:R0:W-:Y:S04]  /*17cc0*/  @!P5 STG.E.U8 desc[UR26][R26.64+0x90], R7 ;  /* 0x000090071a00d986 */ /* 0x0001e8000c10111a */
[----:B------:R-:W3:Y:S01]  /*17cd0*/  LDL.LU R224, [R1+0x240] ;  /* 0x0002400001e07983 */ /* 0x000ee20000300800 */
[----:B0-----:R-:W-:Y:S01]  /*17ce0*/  F2FP.SATFINITE.E4M3.F32.PACK_AB_MERGE_C R7, RZ, R0, RZ ;  /* 0x00000000ff07723e */ /* 0x001fe200048070ff */
[----:B--2---:R-:W-:-:S02]  /*17cf0*/  FMUL R3, R227, UR18 ;  /* 0x00000012e3037c20 */ /* 0x004fc40008400000 */
[----:B------:R-:W2:Y:S01]  /*17d00*/  LDL.LU R227, [R1+0x244] ;  /* 0x0002440001e37983 */ /* 0x000ea20000300800 */
[----:B----4-:R-:W-:-:S03]  /*17d10*/  FMUL R0, R226, UR18 ;  /* 0x00000012e2007c20 */ /* 0x010fc60008400000 */
[----:B------:R-:W4:Y:S01]  /*17d20*/  LDL.LU R226, [R1+0x248] ;  /* 0x0002480001e27983 */ /* 0x000f220000300800 */
[C---:B------:R-:W-:Y:S02]  /*17d30*/  ISETP.LT.OR P2, PT, R42.reuse, 0x92, !P0 ;  /* 0x000000922a00780c */ /* 0x040fe40004741670 */
[C---:B------:R-:W-:Y:S01]  /*17d40*/  ISETP.LT.OR P6, PT, R42.reuse, 0x92, !P1 ;  /* 0x000000922a00780c */ /* 0x040fe20004fc1670 */
[----:B------:R-:W4:Y:S01]  /*17d50*/  LDL.LU R218, [R1+0x24c] ;  /* 0x00024c0001da7983 */ /* 0x000f220000300800 */
[----:B------:R-:W-:Y:S02]  /*17d60*/  F2FP.SATFINITE.E4M3.F32.PACK_AB_MERGE_C R5, RZ, R2, RZ ;  /* 0x00000002ff05723e */ /* 0x000fe400048070ff */
[C---:B------:R-:W-:Y:S02]  /*17d70*/  ISETP.LT.OR P4, PT, R42.reuse, 0x91, !P1 ;  /* 0x000000912a00780c */ /* 0x040fe40004f81670 */
[----:B------:R-:W-:Y:S02]  /*17d80*/  F2FP.SATFINITE.E4M3.F32.PACK_AB_MERGE_C R11, RZ, R0, RZ ;  /* 0x00000000ff0b723e */ /* 0x000fe400048070ff */
[----:B------:R-:W-:-:S03]  /*17d90*/  ISETP.LT.OR P5, PT, R42, 0x99, !P0 ;  /* 0x000000992a00780c */ /* 0x000fc600047a1670 */
[----:B------:R0:W-:Y:S01]  /*17da0*/  @!P2 STG.E.U8 desc[UR26][R26.64+0x91], R9 ;  /* 0x000091091a00a986 */ /* 0x0001e2000c10111a */
[----:B------:R-:W-:-:S03]  /*17db0*/  ISETP.LT.OR P2, PT, R42, 0x9a, !P0 ;  /* 0x0000009a2a00780c */ /* 0x000fc60004741670 */
[----:B------:R1:W-:Y:S01]  /*17dc0*/  @!P6 STG.E.U8 desc[UR26][R28.64+0x91], R5 ;  /* 0x000091051c00e986 */ /* 0x0003e2000c10111a */
[----:B------:R-:W-:-:S03]  /*17dd0*/  ISETP.LT.OR P6, PT, R42, 0x9a, !P1 ;  /* 0x0000009a2a00780c */ /* 0x000fc60004fc1670 */
[----:B------:R-:W-:Y:S01]  /*17de0*/  @!P4 STG.E.U8 desc[UR26][R28.64+0x90], R13 ;  /* 0x0000900d1c00c986 */ /* 0x000fe2000c10111a */
[----:B0-----:R-:W-:-:S03]  /*17df0*/  F2FP.SATFINITE.E4M3.F32.PACK_AB_MERGE_C R9, RZ, R3, RZ ;  /* 0x00000003ff09723e */ /* 0x001fc600048070ff */
[----:B------:R0:W-:Y:S04]  /*17e00*/  @!P5 STG.E.U8 desc[UR26][R26.64+0x98], R7 ;  /* 0x000098071a00d986 */ /* 0x0001e8000c10111a */
[----:B------:R0:W-:Y:S01]  /*17e10*/  @!P2 STG.E.U8 desc[UR26][R26.64+0x99], R9 ;  /* 0x000099091a00a986 */ /* 0x0001e2000c10111a */
[----:B---3--:R-:W-:-:S03]  /*17e20*/  FMUL R0, R221, UR18 ;  /* 0x00000012dd007c20 */ /* 0x008fc60008400000 */
[----:B------:R-:W3:Y:S01]  /*17e30*/  LDL.LU R221, [R1+0x250] ;  /* 0x0002500001dd7983 */ /* 0x000ee20000300800 */
[----:B------:R-:W-:-:S03]  /*17e40*/  FMUL R2, R220, UR18 ;  /* 0x00000012dc027c20 */ /* 0x000fc60008400000 */
[----:B------:R-:W3:Y:S01]  /*17e50*/  LDL.LU R220, [R1+0x254] ;  /* 0x0002540001dc7983 */ /* 0x000ee20000300800 */
[----:B-1----:R-:W-:Y:S01]  /*17e60*/  F2FP.SATFINITE.E4M3.F32.PACK_AB_MERGE_C R5, RZ, R0, RZ ;  /* 0x00000000ff05723e */ /* 0x002fe200048070ff */
[----:B------:R-:W-:Y:S02]  /*17e70*/  FMUL R3, R223, UR18 ;  /* 0x00000012df037c20 */ /* 0x000fe40008400000 */
[----:B------:R-:W3:Y:S01]  /*17e80*/  LDL.LU R223, [R1+0x258] ;  /* 0x0002580001df7983 */ /* 0x000ee20000300800 */
[----:B0-----:R-:W-:Y:S01]  /*17e90*/  F2FP.SATFINITE.E4M3.F32.PACK_AB_MERGE_C R7, RZ, R2, RZ ;  /* 0x00000002ff07723e */ /* 0x001fe200048070ff */
[----:B------:R-:W-:Y:S01]  /*17ea0*/  FMUL R4, R222, UR18 ;  /* 0x00000012de047c20 */ /* 0x000fe20008400000 */
[----:B------:R-:W-:Y:S01]  /*17eb0*/  F2FP.SATFINITE.E4M3.F32.PACK_AB_MERGE_C R9, RZ, R3, RZ ;  /* 0x00000003ff09723e */ /* 0x000fe200048070ff */
[----:B------:R-:W3:Y:S01]  /*17ec0*/  LDL.LU R222, [R1+0x25c] ;  /* 0x00025c0001de7983 */ /* 0x000ee20000300800 */
[----:B------:R-:W-:-:S03]  /*17ed0*/  FMUL R0, R225, UR18 ;  /* 0x00000012e1007c20 */ /* 0x000fc60008400000 */
[----:B------:R0:W-:Y:S04]  /*17ee0*/  @!P6 STG.E.U8 desc[UR26][R28.64+0x99], R5 ;  /* 0x000099051c00e986 */ /* 0x0001e8000c10111a */
[----:B------:R-:W3:Y:S01]  /*17ef0*/  LDL.LU R225, [R1+0x260] ;  /* 0x0002600001e17983 */ /* 0x000ee20000300800 */
[----:B0-----:R-:W-:Y:S01]  /*17f00*/  F2FP.SATFINITE.E4M3.F32.PACK_AB_MERGE_C R5, RZ, R0, RZ ;  /* 0x00000000ff05723e */ /* 0x001fe200048070ff */
[----:B------:R-:W-:Y:S02]  /*17f10*/  FMUL R2, R224, UR18 ;  /* 0x00000012e0027c20 */ /* 0x000fe40008400000 */
[----:B------:R-:W3:Y:S01]  /*17f20*/  LDL.LU R224, [R1+0x264] ;  /* 0x0002640001e07983 */ /* 0x000ee20000300800 */
[----:B--2---:R-:W-:-:S03]  /*17f30*/  FMUL R3, R227, UR18 ;  /* 0x00000012e3037c20 */ /* 0x004fc60008400000 */
        /* <DEDUP_REMOVED lines=13> */
[----:B------:R-:W-:Y:S01]  /*18010*/  F2FP.SATFINITE.E4M3.F32.PACK_AB_MERGE_C R13, RZ, R4, RZ ;  /* 0x00000004ff0d723e */ /* 0x000fe200048070ff */
[----:B------:R3:W-:Y:S01]  /*18020*/  @!P6 STG.E.U8 desc[UR26][R28.64+0xa1], R5 ;  /* 0x0000a1051c00e986 */ /* 0x0007e2000c10111a */
[----:B0-----:R-:W-:-:S03]  /*18030*/  F2FP.SATFINITE.E4M3.F32.PACK_AB_MERGE_C R9, RZ, R3, RZ ;  /* 0x00000003ff09723e */ /* 0x001fc600048070ff */
[----:B------:R-:W-:Y:S01]  /*18040*/  @!P4 STG.E.U8 desc[UR26][R28.64+0xa0], R13 ;  /* 0x0000a00d1c00c986 */ /* 0x000fe2000c10111a */
[----:B-1----:R-:W-:-:S03]  /*18050*/  F2FP.SATFINITE.E4M3.F32.PACK_AB_MERGE_C R7, RZ, R2, RZ ;  /* 0x00000002ff07723e */ /* 0x002fc600048070ff */
[----:B------:R-:W-:Y:S01]  /*18060*/  @!P2 STG.E.U8 desc[UR26][R26.64+0xa9], R9 ;  /* 0x0000a9091a00a986 */ /* 0x000fe2000c10111a */
[C---:B------:R-:W-:Y:S02]  /*18070*/  ISETP.LT.OR P4, PT, R42.reuse, 0xa9, !P1 ;  /* 0x000000a92a00780c */ /* 0x040fe40004f81670 */
[C---:B------:R-:W-:Y:S01]  /*18080*/  ISETP.LT.OR P6, PT, R42.reuse, 0xaa, !P1 ;  /* 0x000000aa2a00780c */ /* 0x040fe20004fc1670 */
[----:B------:R0:W-:Y:S01]  /*18090*/  @!P5 STG.E.U8 desc[UR26][R26.64+0xa8], R7 ;  /* 0x0000a8071a00d986 */ /* 0x0001e2000c10111a */
[----:B------:R-:W-:Y:S01]  /*180a0*/  ISETP.LT.OR P2, PT, R42, 0xb2, !P0 ;  /* 0x000000b22a00780c */ /* 0x000fe20004741670 */
[----:B------:R-:W-:Y:S01]  /*180b0*/  FMUL R2, R218, UR18 ;  /* 0x00000012da027c20 */ /* 0x000fe20008400000 */
[----:B------:R-:W-:Y:S02]  /*180c0*/  ISETP.LT.OR P5, PT, R42, 0xb1, !P0 ;  /* 0x000000b12a00780c */ /* 0x000fe400047a1670 */
[----:B------:R-:W-:Y:S01]  /*180d0*/  F2FP.SATFINITE.E4M3.F32.PACK_AB_MERGE_C R11, RZ, R0, RZ ;  /* 0x00000000ff0b723e */ /* 0x000fe200048070ff */
[----:B---3--:R-:W-:Y:S01]  /*180e0*/  FMUL R0, R221, UR18 ;  /* 0x00000012dd007c20 */ /* 0x008fe20008400000 */
[----:B------:R-:W-:Y:S01]  /*180f0*/  FMUL R3, R220, UR18 ;  /* 0x00000012dc037c20 */ /* 0x000fe20008400000 */
[----:B------:R-:W-:-:S03]  /*18100*/  F2FP.SATFINITE.E4M3.F32.PACK_AB_MERGE_C R5, RZ, R2, RZ ;  /* 0x00000002ff05723e */ /* 0x000fc600048070ff */
[----:B0-----:R-:W-:Y:S02]  /*18110*/  F2FP.SATFINITE.E4M3.F32.PACK_AB_MERGE_C R7, RZ, R0, RZ ;  /* 0x00000000ff07723e */ /* 0x001fe400048070ff */
[----:B------:R-:W-:Y:S01]  /*18120*/  F2FP.SATFINITE.E4M3.F32.PACK_AB_MERGE_C R9, RZ, R3, RZ ;  /* 0x00000003ff09723e */ /* 0x000fe200048070ff */
[----:B------:R-:W-:Y:S01]  /*18130*/  FMUL R0, R223, UR18 ;  /* 0x00000012df007c20 */ /* 0x000fe20008400000 */
[----:B------:R-:W-:Y:S01]  /*18140*/  @!P4 STG.E.U8 desc[UR26][R28.64+0xa8], R11 ;  /* 0x0000a80b1c00c986 */ /* 0x000fe2000c10111a */
[----:B------:R-:W-:-:S03]  /*18150*/  ISETP.LT.OR P4, PT, R42, 0xb1, !P1 ;  /* 0x000000b12a00780c */ /* 0x000fc60004f81670 */
[----:B------:R-:W-:Y:S01]  /*18160*/  @!P6 STG.E.U8 desc[UR26][R28.64+0xa9], R5 ;  /* 0x0000a9051c00e986 */ /* 0x000fe2000c10111a */
[----:B------:R-:W-:-:S03]  /*18170*/  ISETP.LT.OR P6, PT, R42, 0xb2, !P1 ;  /* 0x000000b22a00780c */ /* 0x000fc60004fc1670 */
[----:B------:R0:W-:Y:S01]  /*18180*/  @!P2 STG.E.U8 desc[UR26][R26.64+0xb1], R9 ;  /* 0x0000b1091a00a986 */ /* 0x0001e2000c10111a */
[C---:B------:R-:W-:Y:S02]  /*18190*/  ISETP.LT.OR P2, PT, R42.reuse, 0xb9, !P0 ;  /* 0x000000b92a00780c */ /* 0x040fe40004741670 */
[C---:B------:R-:W-:Y:S01]  /*181a0*/  ISETP.LT.OR P0, PT, R42.reuse, 0xba, !P0 ;  /* 0x000000ba2a00780c */ /* 0x040fe20004701670 */
[----:B------:R1:W-:Y:S01]  /*181b0*/  @!P5 STG.E.U8 desc[UR26][R26.64+0xb0], R7 ;  /* 0x0000b0071a00d986 */ /* 0x0003e2000c10111a */
[----:B------:R-:W-:Y:S02]  /*181c0*/  ISETP.LT.OR P5, PT, R42, 0xb9, !P1 ;  /* 0x000000b92a00780c */ /* 0x000fe40004fa1670 */
[----:B------:R-:W-:Y:S01]  /*181d0*/  F2FP.SATFINITE.E4M3.F32.PACK_AB_MERGE_C R13, RZ, R0, RZ ;  /* 0x00000000ff0d723e */ /* 0x000fe200048070ff */
[----:B------:R-:W-:Y:S01]  /*181e0*/  FMUL R0, R222, UR18 ;  /* 0x00000012de007c20 */ /* 0x000fe20008400000 */
[----:B------:R-:W-:Y:S01]  /*181f0*/  ISETP.LT.OR P1, PT, R42, 0xba, !P1 ;  /* 0x000000ba2a00780c */ /* 0x000fe20004f21670 */
[----:B------:R-:W-:-:S05]  /*18200*/  FMUL R2, R225, UR18 ;  /* 0x00000012e1027c20 */ /* 0x000fca0008400000 */
[----:B0-----:R-:W-:Y:S02]  /*18210*/  F2FP.SATFINITE.E4M3.F32.PACK_AB_MERGE_C R9, RZ, R2, RZ ;  /* 0x00000002ff09723e */ /* 0x001fe400048070ff */
[----:B-1----:R-:W-:Y:S01]  /*18220*/  F2FP.SATFINITE.E4M3.F32.PACK_AB_MERGE_C R7, RZ, R0, RZ ;  /* 0x00000000ff07723e */ /* 0x002fe200048070ff */
[----:B------:R-:W-:Y:S01]  /*18230*/  FMUL R3, R224, UR18 ;  /* 0x00000012e0037c20 */ /* 0x000fe20008400000 */
[----:B------:R0:W-:Y:S04]  /*18240*/  @!P4 STG.E.U8 desc[UR26][R28.64+0xb0], R13 ;  /* 0x0000b00d1c00c986 */ /* 0x0001e8000c10111a */
[----:B------:R-:W-:Y:S01]  /*18250*/  F2FP.SATFINITE.E4M3.F32.PACK_AB_MERGE_C R3, RZ, R3, RZ ;  /* 0x00000003ff03723e */ /* 0x000fe200048070ff */
[----:B------:R0:W-:Y:S04]  /*18260*/  @!P6 STG.E.U8 desc[UR26][R28.64+0xb1], R7 ;  /* 0x0000b1071c00e986 */ /* 0x0001e8000c10111a */
[----:B------:R0:W-:Y:S04]  /*18270*/  @!P2 STG.E.U8 desc[UR26][R26.64+0xb8], R9 ;  /* 0x0000b8091a00a986 */ /* 0x0001e8000c10111a */
[----:B------:R0:W-:Y:S01]  /*18280*/  @!P0 STG.E.U8 desc[UR26][R26.64+0xb9], R3 ;  /* 0x0000b9031a008986 */ /* 0x0001e2000c10111a */
[----:B--2---:R-:W-:-:S05]  /*18290*/  FMUL R4, R227, UR18 ;  /* 0x00000012e3047c20 */ /* 0x004fca0008400000 */
[----:B------:R-:W-:-:S05]  /*182a0*/  F2FP.SATFINITE.E4M3.F32.PACK_AB_MERGE_C R11, RZ, R4, RZ ;  /* 0x00000004ff0b723e */ /* 0x000fca00048070ff */
[----:B------:R0:W-:Y:S01]  /*182b0*/  @!P5 STG.E.U8 desc[UR26][R28.64+0xb8], R11 ;  /* 0x0000b80b1c00d986 */ /* 0x0001e2000c10111a */
[----:B----4-:R-:W-:-:S05]  /*182c0*/  FMUL R5, R226, UR18 ;  /* 0x00000012e2057c20 */ /* 0x010fca0008400000 */
[----:B------:R-:W-:-:S05]  /*182d0*/  F2FP.SATFINITE.E4M3.F32.PACK_AB_MERGE_C R5, RZ, R5, RZ ;  /* 0x00000005ff05723e */ /* 0x000fca00048070ff */
[----:B------:R0:W-:Y:S02]  /*182e0*/  @!P1 STG.E.U8 desc[UR26][R28.64+0xb9], R5 ;  /* 0x0000b9051c009986 */ /* 0x0001e4000c10111a */
.L_x_421:
[----:B------:R-:W-:Y:S05]  /*182f0*/  BSYNC B0 ;  /* 0x0000000000007941 */ /* 0x000fea0003800000 */
.L_x_35:
[----:B0-2--5:R-:W2:Y:S04]  /*18300*/  LDL.LU R3, [R1+0x278] ;  /* 0x0002780001037983 */ /* 0x025ea80000300800 */
[----:B------:R-:W2:Y:S01]  /*18310*/  LDL.LU R2, [R1+0x27c] ;  /* 0x00027c0001027983 */ /* 0x000ea20000300800 */
[----:B------:R-:W-:Y:S01]  /*18320*/  ULDC UR10, c[0x0][0xc] ;  /* 0x00000300000a7ab9 */ /* 0x000fe20000000800 */
[----:B------:R-:W-:Y:S01]  /*18330*/  ULDC UR11, c[0x0][0x10] ;  /* 0x00000400000b7ab9 */ /* 0x000fe20000000800 */
[----:B---34-:R-:W2:Y:S01]  /*18340*/  LDC R5, c[0x0][0x14] ;  /* 0x00000500ff057b82 */ /* 0x018ea20000000800 */
[----:B------:R-:W-:Y:S01]  /*18350*/  UIMAD.WIDE.U32 UR10, UR10, UR11, URZ ;  /* 0x0000000b0a0a72a5 */ /* 0x000fe2000f8e003f */
[----:B------:R-:W-:Y:S01]  /*18360*/  PRMT R0, RZ, 0x7610, R0 ;  /* 0x00007610ff007816 */ /* 0x000fe20000000000 */
[----:B------:R-:W-:-:S04]  /*18370*/  UMOV UR19, 0xffffffff ;  /* 0xffffffff00137882 */ /* 0x000fc80000000000 */
[----:B--2---:R-:W-:-:S04]  /*18380*/  IMAD.WIDE.U32 R2, R5, UR10, R2 ;  /* 0x0000000a05027c25 */ /* 0x004fc8000f8e0002 */
[----:B------:R-:W-:Y:S01]  /*18390*/  IMAD R5, R5, UR11, RZ ;  /* 0x0000000b05057c24 */ /* 0x000fe2000f8e02ff */
[----:B------:R-:W-:Y:S01]  /*183a0*/  ULDC.64 UR10, c[0x0][0x650] ;  /* 0x00019400000a7ab9 */ /* 0x000fe20000000a00 */
[----:B------:R-:W-:Y:S01]  /*183b0*/  IMAD.MOV.U32 R11, RZ, RZ, R2 ;  /* 0x000000ffff0b7224 */ /* 0x000fe200078e0002 */
[----:B------:R-:W-:Y:S01]  /*183c0*/  ISETP.GE.U32.AND P0, PT, R2, UR10, PT ;  /* 0x0000000a02007c0c */ /* 0x000fe2000bf06070 */
[----:B------:R-:W-:Y:S02]  /*183d0*/  IMAD.IADD R13, R3, 0x1, R5 ;  /* 0x00000001030d7824 */ /* 0x000fe400078e0205 */
[----:B------:R-:W-:-:S03]  /*183e0*/  IMAD.MOV.U32 R2, RZ, RZ, -0x1 ;  /* 0xffffffffff027424 */ /* 0x000fc600078e00ff */
[----:B------:R0:W-:Y:S01]  /*183f0*/  STL [R1+0x278], R13 ;  /* 0x0002780d01007387 */ /* 0x0001e20000100800 */
[----:B------:R-:W-:-:S03]  /*18400*/  ISETP.GE.U32.AND.EX P0, PT, R13, UR11, PT, P0 ;  /* 0x0000000b0d007c0c */ /* 0x000fc6000bf06100 */
[----:B------:R0:W-:Y:S04]  /*18410*/  STL [R1+0x27c], R11 ;  /* 0x00027c0b01007387 */ /* 0x0001e80000100800 */
[----:B------:R0:W-:Y:S06]  /*18420*/  STL [R1+0x284], R2 ;  /* 0x0002840201007387 */ /* 0x0001ec0000100800 */
[----:B------:R-:W-:Y:S05]  /*18430*/  @P0 BRA `(.L_x_422) ;  /* 0x0000000400740947 */ /* 0x000fea0003800000 */
[----:B------:R-:W2:Y:S01]  /*18440*/  S2R R8, SR_CTAID.X ;  /* 0x0000000000087919 */ /* 0x000ea20000002500 */
[----:B------:R-:W-:Y:S01]  /*18450*/  ULDC.64 UR20, c[0x0][0x628] ;  /* 0x00018a0000147ab9 */ /* 0x000fe20000000a00 */
[----:B------:R-:W3:Y:S01]  /*18460*/  LDC R9, c[0x0][0x144] ;  /* 0x00005100ff097b82 */ /* 0x000ee20000000800 */
[----:B------:R-:W-:Y:S01]  /*18470*/  ULDC UR6, c[0x0][0x150] ;  /* 0x0000540000067ab9 */ /* 0x000fe20000000800 */
[----:B------:R-:W4:Y:S01]  /*18480*/  S2R R12, SR_CTAID.Y ;  /* 0x00000000000c7919 */ /* 0x000f220000002600 */
[----:B------:R-:W-:Y:S01]  /*18490*/  ISETP.NE.U32.AND P0, PT, RZ, UR20, PT ;  /* 0x00000014ff007c0c */ /* 0x000fe2000bf05070 */
[----:B------:R-:W-:Y:S01]  /*184a0*/  ULDC UR22, c[0x0][0x630] ;  /* 0x00018c0000167ab9 */ /* 0x000fe20000000800 */
[----:B------:R-:W-:Y:S02]  /*184b0*/  R2UR UR14, R11 ;  /* 0x000000000b0e72ca */ /* 0x000fe400000e0000 */
[----:B------:R-:W-:Y:S01]  /*184c0*/  ISETP.NE.AND.EX P0, PT, RZ, UR21, PT, P0 ;  /* 0x00000015ff007c0c */ /* 0x000fe2000bf05300 */
[----:B------:R-:W0:Y:S01]  /*184d0*/  LDC.64 R6, c[0x0][0x620] ;  /* 0x00018800ff067b82 */ /* 0x000e220000000a00 */
[----:B------:R-:W-:-:S02]  /*184e0*/  R2UR UR15, R13 ;  /* 0x000000000d0f72ca */ /* 0x000fc400000e0000 */
[----:B--2---:R-:W-:-:S05]  /*184f0*/  I2FP.F32.U32 R0, R8 ;  /* 0x0000000800007245 */ /* 0x004fca0000201000 */
[----:B------:R-:W-:-:S06]  /*18500*/  FMUL R0, R0, UR6 ;  /* 0x0000000600007c20 */ /* 0x000fcc0008400000 */
[----:B------:R-:W2:Y:S01]  /*18510*/  F2I.U32.TRUNC.NTZ R0, R0 ;  /* 0x0000000000007305 */ /* 0x000ea2000020f000 */
[----:B----4-:R-:W-:Y:S05]  /*18520*/  @!P0 BRA `(.L_x_423) ;  /* 0x0000000000308947 */ /* 0x010fea0003800000 */
        /* <DEDUP_REMOVED lines=12> */
.L_x_423:
[----:B------:R-:W-:Y:S01]  /*185f0*/  USHF.R.U64 UR19, UR14, UR22, UR15 ;  /* 0x000000160e137299 */ /* 0x000fe2000800120f */
[----:B------:R-:W4:Y:S01]  /*18600*/  LDC.64 R22, c[0x0][0x640] ;  /* 0x00019000ff167b82 */ /* 0x000f220000000a00 */
[----:B------:R-:W-:Y:S01]  /*18610*/  USHF.R.U32.HI UR6, URZ, UR22, UR15 ;  /* 0x000000163f067299 */ /* 0x000fe2000801160f */
[----:B--2---:R-:W-:Y:S02]  /*18620*/  IMAD.MOV R10, RZ, RZ, -R0 ;  /* 0x000000ffff0a7224 */ /* 0x004fe400078e0a00 */
[----:B0-----:R-:W-:Y:S01]  /*18630*/  IMAD.MOV.U32 R2, RZ, RZ, R11 ;  /* 0x000000ffff027224 */ /* 0x001fe200078e000b */
[----:B------:R-:W-:Y:S01]  /*18640*/  IADD3 R5, P0, RZ, -UR19, RZ ;  /* 0x80000013ff057c10 */ /* 0x000fe2000ff1e0ff */
[----:B---3--:R-:W-:Y:S02]  /*18650*/  IMAD R18, R9, R10, R8 ;  /* 0x0000000a09127224 */ /* 0x008fe400078e0208 */
[----:B------:R-:W0:Y:S02]  /*18660*/  LDC R4, c[0x0][0x618] ;  /* 0x00018600ff047b82 */ /* 0x000e240000000800 */
[----:B------:R-:W-:Y:S01]  /*18670*/  IMAD.X R3, RZ, RZ, ~UR6, P0 ;  /* 0x80000006ff037e24 */ /* 0x000fe200080e06ff */
[----:B------:R-:W-:-:S03]  /*18680*/  ULDC UR6, c[0x0][0x154] ;  /* 0x0000550000067ab9 */ /* 0x000fc60000000800 */
[-C--:B------:R-:W-:Y:S02]  /*18690*/  IMAD R0, R3, R6.reuse, RZ ;  /* 0x0000000603007224 */ /* 0x080fe400078e02ff */
[----:B------:R-:W2:Y:S01]  /*186a0*/  LDC R14, c[0x0][0x608] ;  /* 0x00018200ff0e7b82 */ /* 0x000ea20000000800 */
[----:B------:R-:W-:Y:S02]  /*186b0*/  IMAD.MOV.U32 R3, RZ, RZ, R13 ;  /* 0x000000ffff037224 */ /* 0x000fe400078e000d */
[----:B------:R-:W-:-:S05]  /*186c0*/  IMAD.WIDE.U32 R2, R5, R6, R2 ;  /* 0x0000000605027225 */ /* 0x000fca00078e0002 */
[----:B------:R-:W3:Y:S01]  /*186d0*/  LDC R20, c[0x0][0x658] ;  /* 0x00019600ff147b82 */ /* 0x000ee20000000800 */
[----:B------:R-:W-:Y:S01]  /*186e0*/  IMAD R5, R5, R7, R0 ;  /* 0x0000000705057224 */ /* 0x000fe200078e0200 */
[----:B------:R-:W-:Y:S01]  /*186f0*/  I2FP.F32.U32 R0, R12 ;  /* 0x0000000c00007245 */ /* 0x000fe20000201000 */
[----:B------:R-:W-:Y:S01]  /*18700*/  IMAD.MOV.U32 R7, RZ, RZ, 0x1 ;  /* 0x00000001ff077424 */ /* 0x000fe200078e00ff */
[----:B----4-:R-:W-:Y:S01]  /*18710*/  ISETP.NE.U32.AND P0, PT, R22, RZ, PT ;  /* 0x000000ff1600720c */ /* 0x010fe20003f05070 */
[----:B------:R-:W-:Y:S02]  /*18720*/  IMAD.IADD R3, R3, 0x1, R5 ;  /* 0x0000000103037824 */ /* 0x000fe400078e0205 */
[----:B------:R-:W-:Y:S01]  /*18730*/  FMUL R0, R0, UR6 ;  /* 0x0000000600007c20 */ /* 0x000fe20008400000 */
[----:B------:R-:W4:Y:S01]  /*18740*/  LDC R15, c[0x0][0x148] ;  /* 0x00005200ff0f7b82 */ /* 0x000f220000000800 */
[----:B------:R-:W-:Y:S01]  /*18750*/  ISETP.NE.AND.EX P0, PT, R23, RZ, PT, P0 ;  /* 0x000000ff1700720c */ /* 0x000fe20003f05300 */
[----:B------:R-:W-:Y:S01]  /*18760*/  IMAD.MOV.U32 R5, RZ, RZ, -0x1 ;  /* 0xffffffffff057424 */ /* 0x000fe200078e00ff */
[-CC-:B0-----:R-:W-:Y:S01]  /*18770*/  SHF.R.U64 R10, R2, R4.reuse, R3.reuse ;  /* 0x00000004020a7219 */ /* 0x181fe20000001203 */
[----:B------:R0:W0:Y:S01]  /*18780*/  F2I.U32.TRUNC.NTZ R13, R0 ;  /* 0x00000000000d7305 */ /* 0x000022000020f000 */
[----:B------:R-:W-:-:S03]  /*18790*/  SHF.R.U32.HI R3, RZ, R4, R3 ;  /* 0x00000004ff037219 */ /* 0x000fc60000011603 */
[----:B------:R-:W0:Y:S01]  /*187a0*/  LDC R16, c[0x0][0x600] ;  /* 0x00018000ff107b82 */ /* 0x000e220000000800 */
[-CC-:B--2---:R-:W-:Y:S02]  /*187b0*/  SHF.R.U64 R8, R10, R14.reuse, R3.reuse ;  /* 0x0000000e0a087219 */ /* 0x184fe40000001203 */
[----:B------:R-:W-:-:S05]  /*187c0*/  SHF.R.U32.HI R3, RZ, R14, R3 ;  /* 0x0000000eff037219 */ /* 0x000fca0000011603 */
[----:B------:R-:W2:Y:S01]  /*187d0*/  LDC R17, c[0x0][0x648] ;  /* 0x00019200ff117b82 */ /* 0x000ea20000000800 */
[-CC-:B---3--:R-:W-:Y:S02]  /*187e0*/  SHF.R.U64 R11, R8, R20.reuse, R3.reuse ;  /* 0x00000014080b7219 */ /* 0x188fe40000001203 */
[-C--:B------:R-:W-:Y:S02]  /*187f0*/  SHF.L.U32 R5, R5, R20.reuse, RZ ;  /* 0x0000001405057219 */ /* 0x080fe400000006ff */
[-C--:B------:R-:W-:Y:S01]  /*18800*/  SHF.R.U32.HI R3, RZ, R20.reuse, R3 ;  /* 0x00000014ff037219 */ /* 0x080fe20000011603 */
[----:B------:R-:W-:Y:S01]  /*18810*/  IMAD.MOV.U32 R2, RZ, RZ, R11 ;  /* 0x000000ffff027224 */ /* 0x000fe200078e000b */
[----:B------:R-:W-:Y:S01]  /*18820*/  SHF.L.U32 R20, R7, R20, RZ ;  /* 0x0000001407147219 */ /* 0x000fe200000006ff */
[----:B------:R-:W3:Y:S01]  /*18830*/  LDC R19, c[0x0][0x638] ;  /* 0x00018e00ff137b82 */ /* 0x000ee20000000800 */
[----:B------:R-:W-:-:S07]  /*18840*/  LOP3.LUT R43, RZ, R5, RZ, 0x33, !PT ;  /* 0x00000005ff2b7212 */ /* 0x000fce00078e33ff */
[----:B------:R-:W0:Y:S01]  /*18850*/  LDC R21, c[0x0][0x610] ;  /* 0x00018400ff157b82 */ /* 0x000e220000000800 */
[----:B------:R-:W-:Y:S05]  /*18860*/  @!P0 BRA `(.L_x_424) ;  /* 0x0000000000288947 */ /* 0x000fea0003800000 */
[----:B0-----:R-:W0:Y:S02]  /*18870*/  LDC R0, c[0x0][0x64c] ;  /* 0x00019300ff007b82 */ /* 0x001e240000000800 */
[----:B0-----:R-:W-:-:S05]  /*18880*/  IADD3 R7, P0, R11, R0, RZ ;  /* 0x000000000b077210 */ /* 0x001fca0007f1e0ff */
        /* <DEDUP_REMOVED lines=8> */
.L_x_424:
[----:B0-2---:R-:W-:Y:S01]  /*18910*/  SHF.R.U64 R0, R2, R17, R3 ;  /* 0x0000001102007219 */ /* 0x005fe20000001203 */
[----:B------:R-:W-:Y:S01]  /*18920*/  VIADD R3, R16, 0xffffffff ;  /* 0xffffffff10037836 */ /* 0x000fe20000000000 */
[----:B------:R-:W-:Y:S01]  /*18930*/  LOP3.LUT R43, R8, R43, RZ, 0xc0, !PT ;  /* 0x0000002b082b7212 */ /* 0x000fe200078ec0ff */
[----:B------:R-:W-:Y:S02]  /*18940*/  IMAD.MOV R13, RZ, RZ, -R13 ;  /* 0x000000ffff0d7224 */ /* 0x000fe400078e0a0d */
[----:B------:R-:W-:Y:S01]  /*18950*/  IMAD.MOV R2, RZ, RZ, -R0 ;  /* 0x000000ffff027224 */ /* 0x000fe200078e0a00 */
[----:B------:R-:W-:Y:S01]  /*18960*/  LOP3.LUT R3, R10, R3, RZ, 0xc0, !PT ;  /* 0x000000030a037212 */ /* 0x000fe200078ec0ff */
[----:B------:R-:W-:Y:S02]  /*18970*/  IMAD R43, R20, R0, R43 ;  /* 0x00000000142b7224 */ /* 0x000fe400078e022b */
[----:B----4-:R-:W-:Y:S02]  /*18980*/  @P3 IMAD R18, R15, R13, R12 ;  /* 0x0000000d0f123224 */ /* 0x010fe400078e020c */
[----:B---3--:R-:W-:-:S02]  /*18990*/  IMAD R0, R2, R19, R11 ;  /* 0x0000001302007224 */ /* 0x008fc400078e020b */
[----:B------:R-:W-:Y:S02]  /*189a0*/  IMAD R43, R43, R21, R18 ;  /* 0x000000152b2b7224 */ /* 0x000fe400078e0212 */
[----:B------:R-:W-:Y:S02]  /*189b0*/  IMAD R2, R0, R16, R3 ;  /* 0x0000001000027224 */ /* 0x000fe400078e0203 */
[----:B------:R-:W-:-:S03]  /*189c0*/  IMAD.MOV.U32 R4, RZ, RZ, 0x1 ;  /* 0x00000001ff047424 */ /* 0x000fc600078e00ff */
[----:B------:R-:W-:Y:S02]  /*189d0*/  SEL R3, R2, R43, !P3 ;  /* 0x0000002b02037207 */ /* 0x000fe40005800000 */
[----:B------:R-:W-:Y:S02]  /*189e0*/  PRMT R0, R4, 0x7610, R0 ;  /* 0x0000761004007816 */ /* 0x000fe40000000000 */
[----:B------:R-:W-:Y:S01]  /*189f0*/  SEL R43, R43, R2, !P3 ;  /* 0x000000022b2b7207 */ /* 0x000fe20005800000 */
[----:B------:R2:W-:Y:S06]  /*18a00*/  STL [R1+0x284], R3 ;  /* 0x0002840301007387 */ /* 0x0005ec0000100800 */
.L_x_422:
[----:B------:R-:W-:Y:S01]  /*18a10*/  UIADD3 UR5, UR9, UR5, URZ ;  /* 0x0000000509057290 */ /* 0x000fe2000fffe03f */
[----:B------:R3:W-:Y:S01]  /*18a20*/  STL [R1+0x280], R43 ;  /* 0x0002802b01007387 */ /* 0x0007e20000100800 */
[----:B------:R-:W-:Y:S02]  /*18a30*/  LOP3.LUT P0, RZ, R0, 0xff, RZ, 0xc0, !PT ;  /* 0x000000ff00ff7812 */ /* 0x000fe4000780c0ff */
[----:B------:R-:W-:Y:S02]  /*18a40*/  USHF.R.U32.HI UR6, URZ, 0x1, UR5 ;  /* 0x000000013f067899 */ /* 0x000fe40008011605 */
[----:B------:R-:W-:Y:S02]  /*18a50*/  UISETP.GT.U32.AND UP0, UPT, UR5, 0x1, UPT ;  /* 0x000000010500788c */ /* 0x000fe4000bf04070 */
[----:B------:R-:W-:Y:S02]  /*18a60*/  ULOP3.LUT UR6, UR6, 0x1, URZ, 0xc0, !UPT ;  /* 0x0000000106067892 */ /* 0x000fe4000f8ec03f */
[----:B------:R-:W-:-:S02]  /*18a70*/  UISETP.LT.U32.AND UP0, UPT, UR9, 0x2, UP0 ;  /* 0x000000020900788c */ /* 0x000fc40008701070 */
[----:B------:R-:W-:Y:S02]  /*18a80*/  UISETP.NE.U32.AND UP1, UPT, UR6, 0x1, UPT ;  /* 0x000000010600788c */ /* 0x000fe4000bf25070 */
[----:B------:R-:W-:Y:S02]  /*18a90*/  USEL UR10, URZ, 0x1, !UP0 ;  /* 0x000000013f0a7887 */ /* 0x000fe4000c000000 */
[----:B------:R-:W-:Y:S02]  /*18aa0*/  UISETP.GT.U32.AND UP1, UPT, UR9, 0x1, !UP1 ;  /* 0x000000010900788c */ /* 0x000fe4000cf24070 */
[----:B------:R-:W-:Y:S02]  /*18ab0*/  ULOP3.LUT UR5, UR5, 0x1, URZ, 0xc0, !UPT ;  /* 0x0000000105057892 */ /* 0x000fe4000f8ec03f */
[----:B------:R-:W-:-:S04]  /*18ac0*/  USEL UR6, URZ, 0x1, !UP1 ;  /* 0x000000013f067887 */ /* 0x000fc8000c800000 */
[----:B------:R-:W-:Y:S01]  /*18ad0*/  ULOP3.LUT UR4, UR6, UR4, UR10, 0x96, !UPT ;  /* 0x0000000406047292 */ /* 0x000fe2000f8e960a */
[----:B---3--:R-:W-:Y:S11]  /*18ae0*/  @P0 BRA `(.L_x_425) ;  /* 0xfffffe8400f40947 */ /* 0x008ff6000383ffff */
[----:B------:R-:W-:Y:S05]  /*18af0*/  EXIT ;  /* 0x000000000000794d */ /* 0x000fea0003800000 */
.L_x_7:
[----:B0-----:R-:W2:Y:S01]  /*18b00*/  LDL R16, [R1+0x27c] ;  /* 0x00027c0001107983 */ /* 0x001ea20000100800 */
[----:B------:R-:W-:-:S03]  /*18b10*/  ULDC.64 UR4, c[0x0][0x650] ;  /* 0x0001940000047ab9 */ /* 0x000fc60000000a00 */
[----:B------:R-:W3:Y:S01]  /*18b20*/  LDL R20, [R1+0x278] ;  /* 0x0002780001147983 */ /* 0x000ee20000100800 */
[----:B------:R-:W-:Y:S01]  /*18b30*/  PRMT R0, RZ, 0x7610, R0 ;  /* 0x00007610ff007816 */ /* 0x000fe20000000000 */
[----:B------:R-:W-:Y:S02]  /*18b40*/  IMAD.MOV.U32 R4, RZ, RZ, -0x1 ;  /* 0xffffffffff047424 */ /* 0x000fe400078e00ff */
[----:B------:R-:W-:Y:S02]  /*18b50*/  IMAD.MOV.U32 R5, RZ, RZ, -0x1 ;  /* 0xffffffffff057424 */ /* 0x000fe400078e00ff */
[----:B------:R-:W-:Y:S01]  /*18b60*/  IMAD.MOV.U32 R6, RZ, RZ, -0x1 ;  /* 0xffffffffff067424 */ /* 0x000fe200078e00ff */
[----:B--2---:R-:W-:-:S04]  /*18b70*/  ISETP.GE.U32.AND P0, PT, R16, UR4, PT ;  /* 0x0000000410007c0c */ /* 0x004fc8000bf06070 */
[----:B---3--:R-:W-:-:S13]  /*18b80*/  ISETP.GE.U32.AND.EX P0, PT, R20, UR5, PT, P0 ;  /* 0x0000000514007c0c */ /* 0x008fda000bf06100 */
[----:B------:R-:W-:Y:S05]  /*18b90*/  @P0 BRA `(.L_x_426) ;  /* 0x0000000400300947 */ /* 0x000fea0003800000 */
[----:B------:R-:W0:Y:S01]  /*18ba0*/  LDC.64 R14, c[0x0][0x628] ;  /* 0x00018a00ff0e7b82 */ /* 0x000e220000000a00 */
[----:B------:R-:W-:Y:S02]  /*18bb0*/  IMAD.MOV.U32 R8, RZ, RZ, R16 ;  /* 0x000000ffff087224 */ /* 0x000fe400078e0010 */
[----:B------:R-:W-:-:S05]  /*18bc0*/  IMAD.MOV.U32 R9, RZ, RZ, R20 ;  /* 0x000000ffff097224 */ /* 0x000fca00078e0014 */
[----:B------:R-:W1:Y:S08]  /*18bd0*/  LDC R10, c[0x0][0x630] ;  /* 0x00018c00ff0a7b82 */ /* 0x000e700000000800 */
[----:B------:R-:W2:Y:S01]  /*18be0*/  LDC.64 R18, c[0x0][0x620] ;  /* 0x00018800ff127b82 */ /* 0x000ea20000000a00 */
[----:B0-----:R-:W-:-:S04]  /*18bf0*/  ISETP.NE.U32.AND P0, PT, R14, RZ, PT ;  /* 0x000000ff0e00720c */ /* 0x001fc80003f05070 */
[----:B------:R-:W-:-:S13]  /*18c00*/  ISETP.NE.AND.EX P0, PT, R15, RZ, PT, P0 ;  /* 0x000000ff0f00720c */ /* 0x000fda0003f05300 */
[----:B-12---:R-:W-:Y:S05]  /*18c10*/  @!P0 BRA `(.L_x_427) ;  /* 0x0000000000288947 */ /* 0x006fea0003800000 */
[----:B------:R-:W0:Y:S02]  /*18c20*/  LDC R0, c[0x0][0x634] ;  /* 0x00018d00ff007b82 */ /* 0x000e240000000800 */
        /* <DEDUP_REMOVED lines=9> */
.L_x_427:
[----:B------:R-:W0:Y:S01]  /*18cc0*/  LDC.64 R22, c[0x0][0x640] ;  /* 0x00019000ff167b82 */ /* 0x000e220000000a00 */
[-CC-:B------:R-:W-:Y:S01]  /*18cd0*/  SHF.R.U64 R14, R8, R10.reuse, R9.reuse ;  /* 0x0000000a080e7219 */ /* 0x180fe20000001209 */
[----:B------:R-:W-:Y:S01]  /*18ce0*/  IMAD.MOV.U32 R4, RZ, RZ, R16 ;  /* 0x000000ffff047224 */ /* 0x000fe200078e0010 */
[----:B------:R-:W-:Y:S02]  /*18cf0*/  SHF.R.U32.HI R0, RZ, R10, R9 ;  /* 0x0000000aff007219 */ /* 0x000fe40000011609 */
[----:B------:R-:W-:-:S03]  /*18d00*/  IADD3 R7, P0, RZ, -R14, RZ ;  /* 0x8000000eff077210 */ /* 0x000fc60007f1e0ff */
[----:B------:R-:W1:Y:S02]  /*18d10*/  LDC R6, c[0x0][0x618] ;  /* 0x00018600ff067b82 */ /* 0x000e640000000800 */
[----:B------:R-:W-:-:S04]  /*18d20*/  IMAD.X R5, RZ, RZ, ~R0, P0 ;  /* 0x000000ffff057224 */ /* 0x000fc800000e0e00 */
[-C--:B------:R-:W-:Y:S02]  /*18d30*/  IMAD R0, R5, R18.reuse, RZ ;  /* 0x0000001205007224 */ /* 0x080fe400078e02ff */
[----:B------:R-:W2:Y:S01]  /*18d40*/  LDC R8, c[0x0][0x608] ;  /* 0x00018200ff087b82 */ /* 0x000ea20000000800 */
[----:B------:R-:W-:Y:S02]  /*18d50*/  IMAD.MOV.U32 R5, RZ, RZ, R20 ;  /* 0x000000ffff057224 */ /* 0x000fe400078e0014 */
[----:B------:R-:W-:-:S05]  /*18d60*/  IMAD.WIDE.U32 R4, R7, R18, R4 ;  /* 0x0000001207047225 */ /* 0x000fca00078e0004 */
[----:B------:R-:W3:Y:S01]  /*18d70*/  LDC R21, c[0x0][0x658] ;  /* 0x00019600ff157b82 */ /* 0x000ee20000000800 */
[----:B------:R-:W-:Y:S01]  /*18d80*/  IMAD R7, R7, R19, R0 ;  /* 0x0000001307077224 */ /* 0x000fe200078e0200 */
[----:B0-----:R-:W-:-:S03]  /*18d90*/  ISETP.NE.U32.AND P0, PT, R22, RZ, PT ;  /* 0x000000ff1600720c */ /* 0x001fc60003f05070 */
[----:B------:R-:W-:Y:S01]  /*18da0*/  IMAD.IADD R5, R5, 0x1, R7 ;  /* 0x0000000105057824 */ /* 0x000fe200078e0207 */
[----:B------:R-:W-:Y:S02]  /*18db0*/  ISETP.NE.AND.EX P0, PT, R23, RZ, PT, P0 ;  /* 0x000000ff1700720c */ /* 0x000fe40003f05300 */
[----:B------:R-:W0:Y:S02]  /*18dc0*/  LDC R18, c[0x0][0x600] ;  /* 0x00018000ff127b82 */ /* 0x000e240000000800 */
[-CC-:B-1----:R-:W-:Y:S01]  /*18dd0*/  SHF.R.U64 R10, R4, R6.reuse, R5.reuse ;  /* 0x00000006040a7219 */ /* 0x182fe20000001205 */
[----:B------:R-:W-:Y:S01]  /*18de0*/  IMAD.MOV.U32 R4, RZ, RZ, -0x1 ;  /* 0xffffffffff047424 */ /* 0x000fe200078e00ff */
[----:B------:R-:W-:-:S04]  /*18df0*/  SHF.R.U32.HI R5, RZ, R6, R5 ;  /* 0x00000006ff057219 */ /* 0x000fc80000011605 */
[----:B------:R-:W1:Y:S01]  /*18e00*/  LDC R19, c[0x0][0x648] ;  /* 0x00019200ff137b82 */ /* 0x000e620000000800 */
[-CC-:B--2---:R-:W-:Y:S02]  /*18e10*/  SHF.R.U64 R17, R10, R8.reuse, R5.reuse ;  /* 0x000000080a117219 */ /* 0x184fe40000001205 */
[----:B------:R-:W-:-:S05]  /*18e20*/  SHF.R.U32.HI R0, RZ, R8, R5 ;  /* 0x00000008ff007219 */ /* 0x000fca0000011605 */
[----:B------:R-:W2:Y:S01]  /*18e30*/  LDC R20, c[0x0][0x638] ;  /* 0x00018e00ff147b82 */ /* 0x000ea20000000800 */
[-C--:B---3--:R-:W-:Y:S02]  /*18e40*/  SHF.L.U32 R4, R4, R21.reuse, RZ ;  /* 0x0000001504047219 */ /* 0x088fe400000006ff */
[-CC-:B------:R-:W-:Y:S02]  /*18e50*/  SHF.R.U64 R16, R17, R21.reuse, R0.reuse ;  /* 0x0000001511107219 */ /* 0x180fe40000001200 */
[----:B------:R-:W-:Y:S01]  /*18e60*/  SHF.R.U32.HI R5, RZ, R21, R0 ;  /* 0x00000015ff057219 */ /* 0x000fe20000011600 */
[----:B------:R-:W-:Y:S01]  /*18e70*/  IMAD.MOV.U32 R0, RZ, RZ, 0x1 ;  /* 0x00000001ff007424 */ /* 0x000fe200078e00ff */
[----:B------:R-:W-:Y:S01]  /*18e80*/  LOP3.LUT R24, RZ, R4, RZ, 0x33, !PT ;  /* 0x00000004ff187212 */ /* 0x000fe200078e33ff */
[----:B------:R-:W3:Y:S01]  /*18e90*/  LDC R25, c[0x0][0x610] ;  /* 0x00018400ff197b82 */ /* 0x000ee20000000800 */
[----:B------:R-:W-:Y:S01]  /*18ea0*/  IMAD.MOV.U32 R4, RZ, RZ, R16 ;  /* 0x000000ffff047224 */ /* 0x000fe200078e0010 */
[----:B------:R-:W-:Y:S06]  /*18eb0*/  @!P0 BRA `(.L_x_428) ;  /* 0x0000000000288947 */ /* 0x000fec0003800000 */
        /* <DEDUP_REMOVED lines=10> */
.L_x_428:
[----:B-1----:R-:W-:Y:S01]  /*18f60*/  SHF.R.U64 R3, R4, R19, R5 ;  /* 0x0000001304037219 */ /* 0x002fe20000001205 */
[----:B0-----:R-:W-:Y:S01]  /*18f70*/  VIADD R7, R18, 0xffffffff ;  /* 0xffffffff12077836 */ /* 0x001fe20000000000 */
[----:B------:R-:W-:Y:S01]  /*18f80*/  SHF.L.U32 R4, R0, R21, RZ ;  /* 0x0000001500047219 */ /* 0x000fe200000006ff */
[----:B------:R-:W-:Y:S01]  /*18f90*/  @P3 IMAD R11, R13, R12, R2 ;  /* 0x0000000c0d0b3224 */ /* 0x000fe200078e0202 */
[----:B------:R-:W-:Y:S01]  /*18fa0*/  LOP3.LUT R0, R17, R24, RZ, 0xc0, !PT ;  /* 0x0000001811007212 */ /* 0x000fe200078ec0ff */
[----:B------:R-:W-:Y:S02]  /*18fb0*/  IMAD.MOV R5, RZ, RZ, -R3 ;  /* 0x000000ffff057224 */ /* 0x000fe400078e0a03 */
[----:B------:R-:W-:Y:S02]  /*18fc0*/  IMAD.MOV.U32 R2, RZ, RZ, 0x1 ;  /* 0x00000001ff027424 */ /* 0x000fe400078e00ff */
[----:B------:R-:W-:Y:S01]  /*18fd0*/  IMAD R4, R4, R3, R0 ;  /* 0x0000000304047224 */ /* 0x000fe200078e0200 */
[----:B------:R-:W-:Y:S01]  /*18fe0*/  LOP3.LUT R3, R10, R7, RZ, 0xc0, !PT ;  /* 0x000000070a037212 */ /* 0x000fe200078ec0ff */
[----:B--2---:R-:W-:-:S02]  /*18ff0*/  IMAD R0, R5, R20, R16 ;  /* 0x0000001405007224 */ /* 0x004fc400078e0210 */
[----:B---3--:R-:W-:Y:S02]  /*19000*/  IMAD R4, R4, R25, R11 ;  /* 0x0000001904047224 */ /* 0x008fe400078e020b */
[----:B------:R-:W-:Y:S01]  /*19010*/  IMAD R3, R0, R18, R3 ;  /* 0x0000001200037224 */ /* 0x000fe200078e0203 */
[----:B------:R-:W-:Y:S01]  /*19020*/  PRMT R0, R2, 0x7610, R0 ;  /* 0x0000761002007816 */ /* 0x000fe20000000000 */
[----:B------:R-:W-:-:S03]  /*19030*/  IMAD.MOV.U32 R6, RZ, RZ, R14 ;  /* 0x000000ffff067224 */ /* 0x000fc600078e000e */
[----:B------:R-:W-:Y:S02]  /*19040*/  SEL R5, R3, R4, !P3 ;  /* 0x0000000403057207 */ /* 0x000fe40005800000 */
[----:B------:R-:W-:-:S07]  /*19050*/  SEL R4, R4, R3, !P3 ;  /* 0x0000000304047207 */ /* 0x000fce0005800000 */
.L_x_426:
[----:B------:R-:W-:-:S08]  /*19060*/  NOP ;  /* 0x0000000000007918 */ /* 0x000fd00000000000 */
[----:B------:R-:W0:-:S00]  /*19070*/  USETMAXREG.DEALLOC.CTAPOOL 0x28 ;  /* 0x00000028000079c8 */ /* 0x000e0000080e0500 */
[----:B------:R-:W-:-:S13]  /*19080*/  ISETP.NE.AND P0, PT, RZ, UR6, PT ;  /* 0x00000006ff007c0c */ /* 0x000fda000bf05270 */
[----:B------:R-:W-:Y:S05]  /*19090*/  @P0 EXIT ;  /* 0x000000000000094d */ /* 0x000fea0003800000 */
[----:B0-----:R-:W-:Y:S01]  /*190a0*/  LOP3.LUT P0, RZ, R0, 0xff, RZ, 0xc0, !PT ;  /* 0x000000ff00ff7812 */ /* 0x001fe2000780c0ff */
[----:B------:R-:W-:Y:S02]  /*190b0*/  IMAD.MOV.U32 R13, RZ, RZ, 0x1 ;  /* 0x00000001ff0d7424 */ /* 0x000fe400078e00ff */
[----:B------:R-:W-:-:S10]  /*190c0*/  IMAD.MOV.U32 R12, RZ, RZ, RZ ;  /* 0x000000ffff0c7224 */ /* 0x000fd400078e00ff */
[----:B------:R-:W-:Y:S05]  /*190d0*/  @!P0 BRA `(.L_x_429) ;  /* 0x0000000c00848947 */ /* 0x000fea0003800000 */
[----:B------:R-:W0:Y:S01]  /*190e0*/  LDC R0, c[0x0][0x28c] ;  /* 0x0000a300ff007b82 */ /* 0x000e220000000800 */
[----:B------:R-:W1:Y:S01]  /*190f0*/  S2R R10, SR_CgaCtaId ;  /* 0x00000000000a7919 */ /* 0x000e620000008800 */
[----:B------:R-:W-:Y:S01]  /*19100*/  ULDC UR5, c[0x0][0x658] ;  /* 0x0001960000057ab9 */ /* 0x000fe20000000800 */
[----:B------:R-:W-:Y:S01]  /*19110*/  UMOV UR6, 0xffffffff ;  /* 0xffffffff00067882 */ /* 0x000fe20000000000 */
[----:B------:R-:W-:Y:S01]  /*19120*/  UMOV UR9, 0x1 ;  /* 0x0000000100097882 */ /* 0x000fe20000000000 */
[----:B------:R-:W-:Y:S01]  /*19130*/  USHF.L.U32 UR10, UR6, UR5, URZ ;  /* 0x00000005060a7299 */ /* 0x000fe2000800063f */
[----:B------:R-:W-:Y:S01]  /*19140*/  BSSY B0, `(.L_x_429) ;  /* 0x00000da000007945 */ /* 0x000fe20003800000 */
[----:B------:R-:W-:Y:S01]  /*19150*/  ULDC UR8, c[0x0][0xc] ;  /* 0x0000030000087ab9 */ /* 0x000fe20000000800 */
[----:B------:R-:W-:Y:S01]  /*19160*/  USHF.L.U32 UR5, UR9, UR5, URZ ;  /* 0x0000000509057299 */ /* 0x000fe2000800063f */
[----:B------:R-:W-:Y:S01]  /*19170*/  IMAD.MOV.U32 R9, RZ, RZ, 0x1 ;  /* 0x00000001ff097424 */ /* 0x000fe200078e00ff */
[----:B------:R-:W-:Y:S01]  /*19180*/  ULDC UR4, c[0x0][0x600] ;  /* 0x0001800000047ab9 */ /* 0x000fe20000000800 */
[----:B------:R-:W-:Y:S01]  /*19190*/  ULDC UR9, c[0x0][0x10] ;  /* 0x0000040000097ab9 */ /* 0x000fe20000000800 */
[----:B------:R-:W-:Y:S01]  /*191a0*/  ULDC UR6, c[0x0][0x14] ;  /* 0x0000050000067ab9 */ /* 0x000fe20000000800 */
[----:B------:R-:W-:Y:S01]  /*191b0*/  UIMAD.WIDE.U32 UR8, UR8, UR9, URZ ;  /* 0x00000009080872a5 */ /* 0x000fe2000f8e003f */
[----:B------:R-:W-:Y:S01]  /*191c0*/  IMAD.MOV.U32 R13, RZ, RZ, 0x1 ;  /* 0x00000001ff0d7424 */ /* 0x000fe200078e00ff */
[----:B------:R-:W-:Y:S01]  /*191d0*/  ULOP3.LUT UR21, UR7, 0x2, URZ, 0xfc, !UPT ;  /* 0x0000000207157892 */ /* 0x000fe2000f8efc3f */
[----:B------:R-:W-:Y:S01]  /*191e0*/  IMAD.MOV.U32 R12, RZ, RZ, RZ ;  /* 0x000000ffff0c7224 */ /* 0x000fe200078e00ff */
[----:B------:R-:W-:-:S02]  /*191f0*/  UIMAD.WIDE.U32 UR30, UR8, UR6, URZ ;  /* 0x00000006081e72a5 */ /* 0x000fc4000f8e003f */
[----:B------:R-:W-:Y:S02]  /*19200*/  UIMAD UR13, UR9, UR6, URZ ;  /* 0x00000006090d72a4 */ /* 0x000fe4000f8e023f */
[----:B------:R-:W-:Y:S02]  /*19210*/  UIADD3 UR4, UR4, -0x1, URZ ;  /* 0xffffffff04047890 */ /* 0x000fe4000fffe03f */
[----:B------:R-:W-:Y:S01]  /*19220*/  ULOP3.LUT UR6, URZ, UR10, URZ, 0x33, !UPT ;  /* 0x0000000a3f067292 */ /* 0x000fe2000f8e333f */
[----:B0-----:R-:W-:Y:S01]  /*19230*/  VIADD R0, R0, 0xff ;  /* 0x000000ff00007836 */ /* 0x001fe20000000000 */
[----:B------:R-:W-:Y:S01]  /*19240*/  UIADD3 UR13, UR31, UR13, URZ ;  /* 0x0000000d1f0d7290 */ /* 0x000fe2000fffe03f */
[----:B------:R-:W-:-:S03]  /*19250*/  ULDC.64 UR38, c[0x0][0x198] ;  /* 0x0000660000267ab9 */ /* 0x000fc60000000a00 */
[----:B------:R-:W-:-:S04]  /*19260*/  SHF.R.S32.HI R3, RZ, 0x1f, R0 ;  /* 0x0000001fff037819 */ /* 0x000fc80000011400 */
[----:B------:R-:W-:Y:S02]  /*19270*/  LEA.HI R3, R3, R0, RZ, 0x8 ;  /* 0x0000000003037211 */ /* 0x000fe400078f40ff */
[----:B-1----:R-:W-:Y:S02]  /*19280*/  LOP3.LUT R10, R10, 0x1, RZ, 0xc0, !PT ;  /* 0x000000010a0a7812 */ /* 0x002fe400078ec0ff */
[----:B------:R-:W-:-:S05]  /*19290*/  SHF.R.S32.HI R11, RZ, 0x8, R3 ;  /* 0x00000008ff0b7819 */ /* 0x000fca0000011403 */
[----:B------:R-:W-:-:S07]  /*192a0*/  VIADD R8, R11, 0x1 ;  /* 0x000000010b087836 */ /* 0x000fce0000000000 */
.L_x_440:
[----:B------:R-:W-:-:S03]  /*192b0*/  UMOV UR8, 0xffffffff ;  /* 0xffffffff00087882 */ /* 0x000fc60000000000 */
[----:B------:R-:W-:Y:S05]  /*192c0*/  BRA.DIV UR8, `(.L_x_430) ;  /* 0x0000000e08bc7947 */ /* 0x000fea000b800000 */
[----:B------:R-:W-:-:S13]  /*192d0*/  ELECT P0, URZ, PT ;  /* 0x00000000003f782f */ /* 0x000fda0003800000 */
.L_x_449:
[----:B------:R-:W0:Y:S01]  /*192e0*/  LDC R0, c[0x0][0x28c] ;  /* 0x0000a300ff007b82 */ /* 0x000e220000000800 */
[----:B------:R-:W-:Y:S01]  /*192f0*/  BSSY B1, `(.L_x_431) ;  /* 0x0000047000017945 */ /* 0x000fe20003800000 */
[----:B0-----:R-:W-:-:S13]  /*19300*/  ISETP.LT.OR P0, PT, R0, 0x1, !P0 ;  /* 0x000000010000780c */ /* 0x001fda0004701670 */
[----:B------:R-:W-:Y:S05]  /*19310*/  @P0 BRA `(.L_x_432) ;  /* 0x0000000400100947 */ /* 0x000fea0003800000 */
[----:B------:R-:W-:Y:S02]  /*19320*/  IMAD R5, R5, 0x2, R10 ;  /* 0x0000000205057824 */ /* 0x000fe400078e020a */
[----:B------:R-:W-:Y:S02]  /*19330*/  IMAD.SHL.U32 R7, R4, 0x100, RZ ;  /* 0x0000010004077824 */ /* 0x000fe400078e00ff */
[----:B------:R-:W-:Y:S02]  /*19340*/  IMAD.MOV.U32 R17, RZ, RZ, RZ ;  /* 0x000000ffff117224 */ /* 0x000fe400078e00ff */
[----:B------:R-:W-:Y:S02]  /*19350*/  IMAD.MOV.U32 R0, RZ, RZ, R8 ;  /* 0x000000ffff007224 */ /* 0x000fe400078e0008 */
[----:B------:R-:W-:Y:S02]  /*19360*/  IMAD.MOV.U32 R2, RZ, RZ, R13 ;  /* 0x000000ffff027224 */ /* 0x000fe400078e000d */
[----:B------:R-:W-:-:S02]  /*19370*/  IMAD.MOV.U32 R3, RZ, RZ, R12 ;  /* 0x000000ffff037224 */ /* 0x000fc400078e000c */
[----:B------:R-:W-:-:S07]  /*19380*/  IMAD R14, R5, 0x60, RZ ;  /* 0x00000060050e7824 */ /* 0x000fce00078e02ff */
.L_x_435:
[----:B------:R-:W0:Y:S01]  /*19390*/  S2R R5, SR_CgaCtaId ;  /* 0x0000000000057919 */ /* 0x000e220000008800 */
[----:B------:R-:W-:Y:S01]  /*193a0*/  MOV R4, 0x400 ;  /* 0x0000040000047802 */ /* 0x000fe20000000f00 */
[----:B------:R-:W1:Y:S03]  /*193b0*/  S2R R18, SR_TID.X ;  /* 0x0000000000127919 */ /* 0x000e660000002100 */
[----:B0-----:R-:W-:Y:S02]  /*193c0*/  LEA R16, R5, R4, 0x18 ;  /* 0x0000000405107211 */ /* 0x001fe400078ec0ff */
[----:B------:R-:W-:Y:S02]  /*193d0*/  SHF.L.U32 R4, R2, 0x1f, RZ ;  /* 0x0000001f02047819 */ /* 0x000fe400000006ff */
[----:B-1----:R-:W-:Y:S01]  /*193e0*/  LOP3.LUT P1, RZ, R18, 0x7f, RZ, 0xc0, !PT ;  /* 0x0000007f12ff7812 */ /* 0x002fe2000782c0ff */
[----:B------:R-:W-:-:S04]  /*193f0*/  IMAD R15, R3, 0x8, R16 ;  /* 0x00000008030f7824 */ /* 0x000fc800078e0210 */
[----:B------:R-:W0:Y:S08]  /*19400*/  SYNCS.PHASECHK.TRANS64.TRYWAIT P0, [R15+URZ+0x10], R4 ;  /* 0x000010040f0075a7 */ /* 0x000e30000800017f */
[----:B------:R-:W1:Y:S01]  /*19410*/  @!P1 LDC R5, c[0x0][0x500] ;  /* 0x00014000ff059b82 */ /* 0x000e620000000800 */
[----:B0-----:R-:W-:Y:S05]  /*19420*/  @!P0 BRA `(.L_x_433) ;  /* 0x0000000c00848947 */ /* 0x001fea0003800000 */
.L_x_450:
[----:B------:R-:W-:Y:S01]  /*19430*/  UPRMT UR8, UR21, 0x9910, URZ ;  /* 0x0000991015087896 */ /* 0x000fe2000800003f */
[----:B-1----:R1:W-:Y:S03]  /*19440*/  @!P1 SYNCS.ARRIVE.TRANS64 RZ, [R15+URZ], R5 ;  /* 0x000000050fff99a7 */ /* 0x0023e6000800003f */
[----:B------:R-:W-:-:S06]  /*19450*/  UISETP.NE.AND UP0, UPT, UR8, 0x2, UPT ;  /* 0x000000020800788c */ /* 0x000fcc000bf05270 */
[----:B------:R-:W-:-:S13]  /*19460*/  PLOP3.LUT P0, PT, PT, PT, UP0, 0x80, 0x0 ;  /* 0x000000000000781c */ /* 0x000fda0003f0f008 */
[----:B-1----:R-:W-:Y:S05]  /*19470*/  @P0 BRA `(.L_x_434) ;  /* 0x0000000000040947 */ /* 0x002fea0003800000 */
[----:B------:R-:W-:Y:S01]  /*19480*/  BPT.TRAP 0x1 ;  /* 0x000000040000795c */ /* 0x000fe20000300000 */
.L_x_434:
[----:B0-----:R-:W-:Y:S01]  /*19490*/  IMAD R4, R3, 0x4, R10 ;  /* 0x0000000403047824 */ /* 0x001fe200078e020a */
[----:B------:R-:W-:Y:S01]  /*194a0*/  R2UR UR34, R17 ;  /* 0x00000000112272ca */ /* 0x000fe200000e0000 */
[----:B------:R-:W-:Y:S01]  /*194b0*/  VIADD R0, R0, 0xffffffff ;  /* 0xffffffff00007836 */ /* 0x000fe20000000000 */
[----:B------:R-:W-:Y:S01]  /*194c0*/  R2UR UR33, R15 ;  /* 0x000000000f2172ca */ /* 0x000fe200000e0000 */
[--C-:B------:R-:W-:Y:S01]  /*194d0*/  IMAD R4, R4, 0x3000, R16.reuse ;  /* 0x0000300004047824 */ /* 0x100fe200078e0210 */
[----:B------:R-:W-:Y:S01]  /*194e0*/  R2UR UR36, R6 ;  /* 0x00000000062472ca */ /* 0x000fe200000e0000 */
[----:B------:R-:W-:Y:S01]  /*194f0*/  IMAD R16, R3, 0x10000, R16 ;  /* 0x0001000003107824 */ /* 0x000fe200078e0210 */
[----:B------:R-:W-:Y:S01]  /*19500*/  R2UR UR35, R7 ;  /* 0x00000000072372ca */ /* 0x000fe200000e0000 */
[----:B------:R-:W-:Y:S01]  /*19510*/  UIADD3 UR14, UP0, UR38, 0xf0, URZ ;  /* 0x000000f0260e7890 */ /* 0x000fe2000ff1e03f */
[----:B------:R-:W-:Y:S01]  /*19520*/  R2UR UR8, R4 ;  /* 0x00000000040872ca */ /* 0x000fe200000e0000 */
[----:B------:R-:W-:Y:S01]  /*19530*/  UIADD3 UR40, UP1, UR38, 0x1f0, URZ ;  /* 0x000001f026287890 */ /* 0x000fe2000ff3e03f */
[----:B------:R-:W-:Y:S01]  /*19540*/  R2UR UR24, R16 ;  /* 0x00000000101872ca */ /* 0x000fe200000e0000 */
[----:B------:R-:W-:Y:S01]  /*19550*/  UIADD3.X UR15, URZ, UR39, URZ, UP0, !UPT ;  /* 0x000000273f0f7290 */ /* 0x000fe200087fe43f */
[----:B------:R-:W-:Y:S01]  /*19560*/  R2UR UR19, R14 ;  /* 0x000000000e1372ca */ /* 0x000fe200000e0000 */
[----:B------:R-:W-:Y:S01]  /*19570*/  UIADD3 UR26, UR34, 0x80, URZ ;  /* 0x00000080221a7890 */ /* 0x000fe2000fffe03f */
[----:B------:R-:W-:Y:S01]  /*19580*/  ISETP.GT.AND P1, PT, R0, 0x1, PT ;  /* 0x000000010000780c */ /* 0x000fe20003f24270 */
[----:B------:R-:W-:Y:S01]  /*19590*/  UIADD3.X UR41, URZ, UR39, URZ, UP1, !UPT ;  /* 0x000000273f297290 */ /* 0x000fe20008ffe43f */
[----:B------:R-:W-:Y:S01]  /*195a0*/  VIADD R3, R3, 0x1 ;  /* 0x0000000103037836 */ /* 0x000fe20000000000 */
[----:B------:R-:W-:Y:S01]  /*195b0*/  UMOV UR22, 0x0 ;  /* 0x0000000000167882 */ /* 0x000fe20000000000 */
[----:B------:R-:W-:Y:S01]  /*195c0*/  UMOV UR23, 0x10000000 ;  /* 0x1000000000177882 */ /* 0x000fe20000000000 */
[----:B------:R-:W-:Y:S01]  /*195d0*/  UMOV UR25, UR33 ;  /* 0x0000002100197c82 */ /* 0x000fe20008000000 */
[----:B------:R-:W-:Y:S01]  /*195e0*/  UMOV UR28, UR36 ;  /* 0x00000024001c7c82 */ /* 0x000fe20008000000 */
[----:B------:R-:W-:Y:S01]  /*195f0*/  UIADD3 UR16, UR8, 0x20100, URZ ;  /* 0x0002010008107890 */ /* 0x000fe2000fffe03f */
[----:B------:R-:W-:Y:S01]  /*19600*/  ISETP.NE.AND P0, PT, R3, 0x2, PT ;  /* 0x000000020300780c */ /* 0x000fe20003f05270 */
[----:B------:R-:W-:Y:S01]  /*19610*/  UIADD3 UR32, UR24, 0x100, URZ ;  /* 0x0000010018207890 */ /* 0x000fe2000fffe03f */
[----:B------:R-:W-:Y:S01]  /*19620*/  VIADD R17, R17, 0x100 ;  /* 0x0000010011117836 */ /* 0x000fe20000000000 */
[----:B------:R-:W-:Y:S01]  /*19630*/  UIADD3 UR24, UR24, 0x8100, URZ ;  /* 0x0000810018187890 */ /* 0x000fe2000fffe03f */
[----:B------:R-:W-:Y:S01]  /*19640*/  SEL R5, RZ, 0x1, P0 ;  /* 0x00000001ff057807 */ /* 0x000fe20000000000 */
[----:B------:R-:W-:Y:S01]  /*19650*/  UIADD3 UR8, UR8, 0x26100, URZ ;  /* 0x0002610008087890 */ /* 0x000fe2000fffe03f */
[----:B------:R-:W-:Y:S01]  /*19660*/  SEL R3, R3, RZ, P0 ;  /* 0x000000ff03037207 */ /* 0x000fe20000000000 */
[----:B------:R-:W-:Y:S01]  /*19670*/  UMOV UR27, UR35 ;  /* 0x00000023001b7c82 */ /* 0x000fe20008000000 */
[----:B------:R-:W-:Y:S01]  /*19680*/  UMOV UR29, 0x30000 ;  /* 0x00030000001d7882 */ /* 0x000fe20000000000 */
[----:B------:R-:W-:Y:S01]  /*19690*/  UMOV UR17, UR33 ;  /* 0x0000002100117c82 */ /* 0x000fe20008000000 */
[----:B------:R-:W-:Y:S01]  /*196a0*/  UMOV UR18, UR34 ;  /* 0x0000002200127c82 */ /* 0x000fe20008000000 */
[----:B------:R-:W-:Y:S01]  /*196b0*/  UMOV UR20, UR36 ;  /* 0x0000002400147c82 */ /* 0x000fe20008000000 */
[----:B------:R0:W-:Y:S01]  /*196c0*/  UTMALDG.3D [UR32], [UR14], desc[UR22] ;  /* 0x000016200e0075b4 */ /* 0x0001e20008011000 */
[----:B------:R-:W-:Y:S01]  /*196d0*/  UMOV UR9, UR33 ;  /* 0x0000002100097c82 */ /* 0x000fe20008000000 */
[----:B------:R-:W-:Y:S01]  /*196e0*/  UMOV UR11, UR19 ;  /* 0x00000013000b7c82 */ /* 0x000fe20008000000 */
[----:B------:R-:W-:Y:S01]  /*196f0*/  UMOV UR12, UR36 ;  /* 0x00000024000c7c82 */ /* 0x000fe20008000000 */
[----:B------:R-:W-:Y:S01]  /*19700*/  UMOV UR10, UR26 ;  /* 0x0000001a000a7c82 */ /* 0x000fe20008000000 */
[----:B------:R-:W-:Y:S01]  /*19710*/  LOP3.LUT R2, R2, R5, RZ, 0x3c, !PT ;  /* 0x0000000502027212 */ /* 0x000fe200078e3cff */
[----:B------:R0:W-:Y:S01]  /*19720*/  UTMALDG.3D [UR24], [UR14], desc[UR22] ;  /* 0x000016180e0075b4 */ /* 0x0001e20008011000 */
[----:B------:R0:W-:Y:S01]  /*19730*/  UTMALDG.3D.MULTICAST [UR16], [UR40], UR29, desc[UR22] ;  /* 0x00001610280073b4 */ /* 0x0001e2000801181d */
[----:B------:R0:W-:Y:S02]  /*19740*/  UTMALDG.3D.MULTICAST [UR8], [UR40], UR29, desc[UR22] ;  /* 0x00001608280073b4 */ /* 0x0001e4000801181d */
[----:B0-----:R-:W-:Y:S05]  /*19750*/  @P1 BRA `(.L_x_435) ;  /* 0xfffffffc000c1947 */ /* 0x001fea000383ffff */
.L_x_432:
[----:B------:R-:W-:Y:S05]  /*19760*/  BSYNC B1 ;  /* 0x0000000000017941 */ /* 0x000fea0003800000 */
.L_x_431:
[----:B------:R-:W2:Y:S01]  /*19770*/  LDL.LU R18, [R1+0x278] ;  /* 0x0002780001127983 */ /* 0x000ea20000300800 */
[----:B------:R-:W-:Y:S01]  /*19780*/  LOP3.LUT P1, RZ, R9, 0xff, RZ, 0xc0, !PT ;  /* 0x000000ff09ff7812 */ /* 0x000fe2000782c0ff */
[----:B------:R-:W-:Y:S01]  /*19790*/  IMAD.IADD R12, R11, 0x1, R12 ;  /* 0x000000010b0c7824 */ /* 0x000fe200078e020c */
[----:B------:R-:W-:Y:S01]  /*197a0*/  ULDC.64 UR8, c[0x0][0x650] ;  /* 0x0001940000087ab9 */ /* 0x000fe20000000a00 */
[----:B------:R-:W3:Y:S01]  /*197b0*/  LDL.LU R16, [R1+0x27c] ;  /* 0x00027c0001107983 */ /* 0x000ee20000300800 */
[----:B------:R-:W-:Y:S01]  /*197c0*/  BSSY B1, `(.L_x_436) ;  /* 0x000006f000017945 */ /* 0x000fe20003800000 */
[----:B------:R-:W-:Y:S01]  /*197d0*/  IMAD.MOV.U32 R4, RZ, RZ, -0x1 ;  /* 0xffffffffff047424 */ /* 0x000fe200078e00ff */
[----:B------:R-:W-:Y:S01]  /*197e0*/  SHF.R.U32.HI R0, RZ, 0x1, R12 ;  /* 0x00000001ff007819 */ /* 0x000fe2000001160c */
[----:B------:R-:W-:Y:S01]  /*197f0*/  IMAD.MOV.U32 R5, RZ, RZ, -0x1 ;  /* 0xffffffffff057424 */ /* 0x000fe200078e00ff */
[----:B------:R-:W-:Y:S01]  /*19800*/  ISETP.GT.U32.AND P0, PT, R12, 0x1, PT ;  /* 0x000000010c00780c */ /* 0x000fe20003f04070 */
[----:B------:R-:W-:Y:S01]  /*19810*/  IMAD.MOV.U32 R6, RZ, RZ, -0x1 ;  /* 0xffffffffff067424 */ /* 0x000fe200078e00ff */
[----:B------:R-:W-:-:S02]  /*19820*/  LOP3.LUT R0, R0, 0x1, RZ, 0xc0, !PT ;  /* 0x0000000100007812 */ /* 0x000fc400078ec0ff */
[----:B------:R-:W-:Y:S01]  /*19830*/  ISETP.LT.U32.AND P0, PT, R11, 0x2, P0 ;  /* 0x000000020b00780c */ /* 0x000fe20000701070 */
[----:B------:R-:W0:Y:S01]  /*19840*/  @P1 S2R R3, SR_CgaCtaId ;  /* 0x0000000000031919 */ /* 0x000e220000008800 */
[----:B------:R-:W-:Y:S02]  /*19850*/  @P1 MOV R2, 0x400 ;  /* 0x0000040000021802 */ /* 0x000fe40000000f00 */
[----:B------:R-:W-:Y:S02]  /*19860*/  LOP3.LUT R12, R12, 0x1, RZ, 0xc0, !PT ;  /* 0x000000010c0c7812 */ /* 0x000fe400078ec0ff */
[----:B------:R-:W-:Y:S02]  /*19870*/  PRMT R9, RZ, 0x7610, R9 ;  /* 0x00007610ff097816 */ /* 0x000fe40000000009 */
[----:B0-----:R-:W-:-:S04]  /*19880*/  @P1 LEA R2, R3, R2, 0x18 ;  /* 0x0000000203021211 */ /* 0x001fc800078ec0ff */
[----:B------:R0:W-:Y:S01]  /*19890*/  @P1 SYNCS.ARRIVE.TRANS64.A1T0 RZ, [R2+URZ+0x38], RZ ;  /* 0x000038ff02ff19a7 */ /* 0x0001e2000810003f */
[----:B------:R-:W-:Y:S02]  /*198a0*/  ISETP.NE.U32.AND P1, PT, R0, 0x1, PT ;  /* 0x000000010000780c */ /* 0x000fe40003f25070 */
[----:B------:R-:W-:Y:S02]  /*198b0*/  SEL R0, RZ, 0x1, !P0 ;  /* 0x00000001ff007807 */ /* 0x000fe40004000000 */
[----:B------:R-:W-:-:S04]  /*198c0*/  ISETP.GT.U32.AND P1, PT, R11, 0x1, !P1 ;  /* 0x000000010b00780c */ /* 0x000fc80004f24070 */
[----:B0-----:R-:W-:-:S04]  /*198d0*/  SEL R2, RZ, 0x1, !P1 ;  /* 0x00000001ff027807 */ /* 0x001fc80004800000 */
[--C-:B------:R-:W-:Y:S02]  /*198e0*/  LOP3.LUT R13, R2, R13, R0.reuse, 0x96, !PT ;  /* 0x0000000d020d7212 */ /* 0x100fe400078e9600 */
[----:B------:R-:W-:Y:S02]  /*198f0*/  PRMT R0, RZ, 0x7610, R0 ;  /* 0x00007610ff007816 */ /* 0x000fe40000000000 */
[----:B---3--:R-:W-:-:S04]  /*19900*/  IADD3 R16, P2, R16, UR30, RZ ;  /* 0x0000001e10107c10 */ /* 0x008fc8000ff5e0ff */
[----:B--2---:R-:W-:Y:S01]  /*19910*/  IADD3.X R18, R18, UR13, RZ, P2, !PT ;  /* 0x0000000d12127c10 */ /* 0x004fe200097fe4ff */
[----:B------:R0:W-:Y:S01]  /*19920*/  STL [R1+0x27c], R16 ;  /* 0x00027c1001007387 */ /* 0x0001e20000100800 */
[----:B------:R-:W-:-:S03]  /*19930*/  ISETP.GE.U32.AND P2, PT, R16, UR8, PT ;  /* 0x0000000810007c0c */ /* 0x000fc6000bf46070 */
[----:B------:R0:W-:Y:S01]  /*19940*/  STL [R1+0x278], R18 ;  /* 0x0002781201007387 */ /* 0x0001e20000100800 */
[----:B------:R-:W-:-:S13]  /*19950*/  ISETP.GE.U32.AND.EX P0, PT, R18, UR9, PT, P2 ;  /* 0x0000000912007c0c */ /* 0x000fda000bf06120 */
[----:B0-----:R-:W-:Y:S05]  /*19960*/  @P0 BRA `(.L_x_437) ;  /* 0x0000000400500947 */ /* 0x001fea0003800000 */
[----:B------:R-:W-:Y:S01]  /*19970*/  ULDC.64 UR8, c[0x0][0x628] ;  /* 0x00018a0000087ab9 */ /* 0x000fe20000000a00 */
[----:B------:R-:W0:Y:S01]  /*19980*/  S2R R14, SR_CTAID.X ;  /* 0x00000000000e7919 */ /* 0x000e220000002500 */
[----:B------:R-:W-:Y:S01]  /*19990*/  ISETP.NE.U32.AND P0, PT, RZ, UR8, PT ;  /* 0x00000008ff007c0c */ /* 0x000fe2000bf05070 */
[----:B------:R-:W-:Y:S01]  /*199a0*/  ULDC UR11, c[0x0][0x630] ;  /* 0x00018c00000b7ab9 */ /* 0x000fe20000000800 */
[----:B------:R-:W-:Y:S01]  /*199b0*/  IMAD.MOV.U32 R2, RZ, RZ, R16 ;  /* 0x000000ffff027224 */ /* 0x000fe200078e0010 */
[----:B------:R-:W1:Y:S01]  /*199c0*/  S2R R0, SR_CTAID.Y ;  /* 0x0000000000007919 */ /* 0x000e620000002600 */
[----:B------:R-:W-:Y:S01]  /*199d0*/  ISETP.NE.AND.EX P0, PT, RZ, UR9, PT, P0 ;  /* 0x00000009ff007c0c */ /* 0x000fe2000bf05300 */
[----:B------:R-:W-:-:S12]  /*199e0*/  IMAD.MOV.U32 R3, RZ, RZ, R18 ;  /* 0x000000ffff037224 */ /* 0x000fd800078e0012 */
[----:B------:R-:W-:Y:S05]  /*199f0*/  @!P0 BRA `(.L_x_438) ;  /* 0x0000000000288947 */ /* 0x000fea0003800000 */
[----:B------:R-:W-:Y:S02]  /*19a00*/  ULDC UR10, c[0x0][0x634] ;  /* 0x00018d00000a7ab9 */ /* 0x000fe40000000800 */
[----:B------:R-:W-:-:S05]  /*19a10*/  IADD3 R7, P0, R16, UR10, RZ ;  /* 0x0000000a10077c10 */ /* 0x000fca000ff1e0ff */
[----:B------:R-:W-:-:S04]  /*19a20*/  IMAD.X R15, RZ, RZ, R18, P0 ;  /* 0x000000ffff0f7224 */ /* 0x000fc800000e0612 */
[----:B------:R-:W-:-:S04]  /*19a30*/  IMAD.WIDE.U32 R4, R15, UR8, RZ ;  /* 0x000000080f047c25 */ /* 0x000fc8000f8e00ff */
[----:B------:R-:W-:-:S04]  /*19a40*/  IMAD.WIDE.U32 R4, P0, R7, UR9, R4 ;  /* 0x0000000907047c25 */ /* 0x000fc8000f800004 */
[----:B------:R-:W-:-:S04]  /*19a50*/  IMAD.WIDE.U32 R6, R7, UR8, RZ ;  /* 0x0000000807067c25 */ /* 0x000fc8000f8e00ff */
[----:B------:R-:W-:Y:S01]  /*19a60*/  IMAD.X R3, RZ, RZ, RZ, P0 ;  /* 0x000000ffff037224 */ /* 0x000fe200000e06ff */
[----:B------:R-:W-:Y:S01]  /*19a70*/  IADD3 RZ, P0, R7, R4, RZ ;  /* 0x0000000407ff7210 */ /* 0x000fe20007f1e0ff */
[----:B------:R-:W-:-:S04]  /*19a80*/  IMAD.MOV.U32 R2, RZ, RZ, R5 ;  /* 0x000000ffff027224 */ /* 0x000fc800078e0005 */
[----:B------:R-:W-:-:S08]  /*19a90*/  IMAD.WIDE.U32.X R2, R15, UR9, R2, P0 ;  /* 0x000000090f027c25 */ /* 0x000fd000080e0402 */
.L_x_438:
[--C-:B------:R-:W-:Y:S01]  /*19aa0*/  SHF.R.U64 R6, R2, UR11, R3.reuse ;  /* 0x0000000b02067c19 */ /* 0x100fe20008001203 */
[----:B------:R-:W-:Y:S01]  /*19ab0*/  ULDC.64 UR8, c[0x0][0x620] ;  /* 0x0001880000087ab9 */ /* 0x000fe20000000a00 */
[----:B------:R-:W-:Y:S01]  /*19ac0*/  SHF.R.U32.HI R2, RZ, UR11, R3 ;  /* 0x0000000bff027c19 */ /* 0x000fe20008011603 */
[----:B------:R-:W-:Y:S01]  /*19ad0*/  IMAD.MOV.U32 R3, RZ, RZ, R18 ;  /* 0x000000ffff037224 */ /* 0x000fe200078e0012 */
[----:B------:R-:W-:Y:S01]  /*19ae0*/  IADD3 R5, P0, RZ, -R6, RZ ;  /* 0x80000006ff057210 */ /* 0x000fe20007f1e0ff */
[----:B------:R-:W2:Y:S01]  /*19af0*/  LDC R21, c[0x0][0x144] ;  /* 0x00005100ff157b82 */ /* 0x000ea20000000800 */
[----:B0-----:R-:W-:Y:S01]  /*19b00*/  I2FP.F32.U32 R7, R14 ;  /* 0x0000000e00077245 */ /* 0x001fe20000201000 */
[----:B------:R-:W-:Y:S01]  /*19b10*/  ULDC.64 UR14, c[0x0][0x640] ;  /* 0x00019000000e7ab9 */ /* 0x000fe20000000a00 */
[----:B------:R-:W-:Y:S01]  /*19b20*/  ULDC UR10, c[0x0][0x608] ;  /* 0x00018200000a7ab9 */ /* 0x000fe20000000800 */
[----:B------:R-:W-:Y:S01]  /*19b30*/  IMAD.X R2, RZ, RZ, ~R2, P0 ;  /* 0x000000ffff027224 */ /* 0x000fe200000e0e02 */
[----:B------:R-:W-:-:S03]  /*19b40*/  ISETP.NE.U32.AND P0, PT, RZ, UR14, PT ;  /* 0x0000000eff007c0c */ /* 0x000fc6000bf05070 */
[----:B------:R-:W-:Y:S01]  /*19b50*/  IMAD R4, R2, UR8, RZ ;  /* 0x0000000802047c24 */ /* 0x000fe2000f8e02ff */
[----:B------:R-:W0:Y:S01]  /*19b60*/  LDC R17, c[0x0][0x148] ;  /* 0x00005200ff117b82 */ /* 0x000e220000000800 */
[----:B------:R-:W-:Y:S01]  /*19b70*/  IMAD.MOV.U32 R2, RZ, RZ, R16 ;  /* 0x000000ffff027224 */ /* 0x000fe200078e0010 */
[----:B------:R-:W-:-:S03]  /*19b80*/  ISETP.NE.AND.EX P0, PT, RZ, UR15, PT, P0 ;  /* 0x0000000fff007c0c */ /* 0x000fc6000bf05300 */
[----:B------:R-:W-:Y:S01]  /*19b90*/  IMAD.WIDE.U32 R2, R5, UR8, R2 ;  /* 0x0000000805027c25 */ /* 0x000fe2000f8e0002 */
[----:B------:R-:W-:-:S03]  /*19ba0*/  ULDC UR8, c[0x0][0x150] ;  /* 0x0000540000087ab9 */ /* 0x000fc60000000800 */
[----:B------:R-:W-:Y:S02]  /*19bb0*/  IMAD R5, R5, UR9, R4 ;  /* 0x0000000905057c24 */ /* 0x000fe4000f8e0204 */
[----:B------:R-:W-:Y:S01]  /*19bc0*/  FMUL R4, R7, UR8 ;  /* 0x0000000807047c20 */ /* 0x000fe20008400000 */
[----:B------:R-:W-:Y:S01]  /*19bd0*/  ULDC UR8, c[0x0][0x618] ;  /* 0x0001860000087ab9 */ /* 0x000fe20000000800 */
[----:B------:R-:W-:Y:S01]  /*19be0*/  ULDC UR9, c[0x0][0x154] ;  /* 0x0000550000097ab9 */ /* 0x000fe20000000800 */
[----:B------:R-:W-:-:S03]  /*19bf0*/  IMAD.IADD R3, R3, 0x1, R5 ;  /* 0x0000000103037824 */ /* 0x000fc600078e0205 */
[----:B------:R-:W3:Y:S02]  /*19c00*/  F2I.U32.TRUNC.NTZ R4, R4 ;  /* 0x0000000400047305 */ /* 0x000ee4000020f000 */
[----:B------:R-:W-:Y:S02]  /*19c10*/  SHF.R.U64 R7, R2, UR8, R3 ;  /* 0x0000000802077c19 */ /* 0x000fe40008001203 */
[----:B-1----:R-:W-:-:S05]  /*19c20*/  I2FP.F32.U32 R2, R0 ;  /* 0x0000000000027245 */ /* 0x002fca0000201000 */
[----:B------:R-:W-:Y:S01]  /*19c30*/  FMUL R18, R2, UR9 ;  /* 0x0000000902127c20 */ /* 0x000fe20008400000 */
[----:B------:R-:W-:Y:S01]  /*19c40*/  SHF.R.U32.HI R2, RZ, UR8, R3 ;  /* 0x00000008ff027c19 */ /* 0x000fe20008011603 */
[----:B------:R-:W-:-:S03]  /*19c50*/  ULDC UR8, c[0x0][0x658] ;  /* 0x0001960000087ab9 */ /* 0x000fc60000000800 */
[--C-:B------:R-:W-:Y:S01]  /*19c60*/  SHF.R.U64 R16, R7, UR10, R2.reuse ;  /* 0x0000000a07107c19 */ /* 0x100fe20008001202 */
[----:B------:R-:W1:Y:S01]  /*19c70*/  F2I.U32.TRUNC.NTZ R18, R18 ;  /* 0x0000001200127305 */ /* 0x000e62000020f000 */
[----:B------:R-:W-:Y:S01]  /*19c80*/  SHF.R.U32.HI R3, RZ, UR10, R2 ;  /* 0x0000000aff037c19 */ /* 0x000fe20008011602 */
[----:B---3--:R-:W-:-:S03]  /*19c90*/  IMAD.MOV R4, RZ, RZ, -R4 ;  /* 0x000000ffff047224 */ /* 0x008fc600078e0a04 */
[--C-:B------:R-:W-:Y:S01]  /*19ca0*/  SHF.R.U64 R15, R16, UR8, R3.reuse ;  /* 0x00000008100f7c19 */ /* 0x100fe20008001203 */
[----:B--2---:R-:W-:Y:S01]  /*19cb0*/  IMAD R14, R21, R4, R14 ;  /* 0x00000004150e7224 */ /* 0x004fe200078e020e */
[----:B------:R-:W-:-:S03]  /*19cc0*/  SHF.R.U32.HI R19, RZ, UR8, R3 ;  /* 0x00000008ff137c19 */ /* 0x000fc60008011603 */
[----:B------:R-:W-:Y:S02]  /*19cd0*/  IMAD.MOV.U32 R2, RZ, RZ, R15 ;  /* 0x000000ffff027224 */ /* 0x000fe400078e000f */
[----:B------:R-:W-:Y:S01]  /*19ce0*/  IMAD.MOV.U32 R3, RZ, RZ, R19 ;  /* 0x000000ffff037224 */ /* 0x000fe200078e0013 */
[----:B------:R-:W-:Y:S06]  /*19cf0*/  @!P0 BRA `(.L_x_439) ;  /* 0x0000000000288947 */ /* 0x000fec0003800000 */
[----:B------:R-:W-:Y:S02]  /*19d00*/  ULDC UR8, c[0x0][0x64c] ;  /* 0x0001930000087ab9 */ /* 0x000fe40000000800 */
[----:B------:R-:W-:-:S05]  /*19d10*/  IADD3 R3, P0, R15, UR8, RZ ;  /* 0x000000080f037c10 */ /* 0x000fca000ff1e0ff */
[----:B------:R-:W-:-:S04]  /*19d20*/  IMAD.X R19, RZ, RZ, R19, P0 ;  /* 0x000000ffff137224 */ /* 0x000fc800000e0613 */
[----:B------:R-:W-:-:S04]  /*19d30*/  IMAD.WIDE.U32 R4, R19, UR14, RZ ;  /* 0x0000000e13047c25 */ /* 0x000fc8000f8e00ff */
[----:B------:R-:W-:-:S04]  /*19d40*/  IMAD.WIDE.U32 R4, P0, R3, UR15, R4 ;  /* 0x0000000f03047c25 */ /* 0x000fc8000f800004 */
[----:B------:R-:W-:-:S04]  /*19d50*/  IMAD.WIDE.U32 R2, R3, UR14, RZ ;  /* 0x0000000e03027c25 */ /* 0x000fc8000f8e00ff */
[----:B------:R-:W-:Y:S01]  /*19d60*/  IMAD.MOV.U32 R2, RZ, RZ, R5 ;  /* 0x000000ffff027224 */ /* 0x000fe200078e0005 */
[----:B------:R-:W-:Y:S01]  /*19d70*/  IADD3 RZ, P1, R3, R4, RZ ;  /* 0x0000000403ff7210 */ /* 0x000fe20007f3e0ff */
[----:B------:R-:W-:-:S04]  /*19d80*/  IMAD.X R3, RZ, RZ, RZ, P0 ;  /* 0x000000ffff037224 */ /* 0x000fc800000e06ff */
[----:B------:R-:W-:-:S08]  /*19d90*/  IMAD.WIDE.U32.X R2, R19, UR15, R2, P1 ;  /* 0x0000000f13027c25 */ /* 0x000fd000088e0402 */
.L_x_439:
[----:B------:R-:W-:Y:S01]  /*19da0*/  ULDC UR8, c[0x0][0x648] ;  /* 0x0001920000087ab9 */ /* 0x000fe20000000800 */
[----:B-1----:R-:W-:Y:S01]  /*19db0*/  IMAD.MOV R18, RZ, RZ, -R18 ;  /* 0x000000ffff127224 */ /* 0x002fe200078e0a12 */
[----:B------:R-:W-:Y:S01]  /*19dc0*/  SHF.R.U64 R3, R2, UR8, R3 ;  /* 0x0000000802037c19 */ /* 0x000fe20008001203 */
[----:B------:R-:W-:Y:S01]  /*19dd0*/  ULDC UR8, c[0x0][0x638] ;  /* 0x00018e0000087ab9 */ /* 0x000fe20000000800 */
[----:B------:R-:W-:Y:S01]  /*19de0*/  LOP3.LUT R16, R16, UR6, RZ, 0xc0, !PT ;  /* 0x0000000610107c12 */ /* 0x000fe2000f8ec0ff */
[----:B0-----:R-:W-:Y:S01]  /*19df0*/  @P3 IMAD R14, R17, R18, R0 ;  /* 0x00000012110e3224 */ /* 0x001fe200078e0200 */
[----:B------:R-:W-:Y:S01]  /*19e00*/  LOP3.LUT R2, R7, UR4, RZ, 0xc0, !PT ;  /* 0x0000000407027c12 */ /* 0x000fe2000f8ec0ff */
[----:B------:R-:W-:Y:S01]  /*19e10*/  IMAD.MOV R0, RZ, RZ, -R3 ;  /* 0x000000ffff007224 */ /* 0x000fe200078e0a03 */
[----:B------:R-:W-:Y:S01]  /*19e20*/  ULDC UR9, c[0x0][0x610] ;  /* 0x0001840000097ab9 */ /* 0x000fe20000000800 */
[----:B------:R-:W-:Y:S02]  /*19e30*/  IMAD R3, R3, UR5, R16 ;  /* 0x0000000503037c24 */ /* 0x000fe4000f8e0210 */
[----:B------:R-:W-:Y:S01]  /*19e40*/  IMAD R15, R0, UR8, R15 ;  /* 0x00000008000f7c24 */ /* 0x000fe2000f8e020f */
[----:B------:R-:W-:Y:S01]  /*19e50*/  ULDC UR8, c[0x0][0x600] ;  /* 0x0001800000087ab9 */ /* 0x000fe20000000800 */
[----:B------:R-:W-:-:S02]  /*19e60*/  IMAD R14, R3, UR9, R14 ;  /* 0x00000009030e7c24 */ /* 0x000fc4000f8e020e */
[----:B------:R-:W-:Y:S02]  /*19e70*/  IMAD R15, R15, UR8, R2 ;  /* 0x000000080f0f7c24 */ /* 0x000fe4000f8e0202 */
[----:B------:R-:W-:-:S03]  /*19e80*/  IMAD.MOV.U32 R0, RZ, RZ, 0x1 ;  /* 0x00000001ff007424 */ /* 0x000fc600078e00ff */
[----:B------:R-:W-:Y:S02]  /*19e90*/  SEL R5, R15, R14, !P3 ;  /* 0x0000000e0f057207 */ /* 0x000fe40005800000 */
[----:B------:R-:W-:-:S07]  /*19ea0*/  SEL R4, R14, R15, !P3 ;  /* 0x0000000f0e047207 */ /* 0x000fce0005800000 */
.L_x_437:
[----:B------:R-:W-:Y:S05]  /*19eb0*/  BSYNC B1 ;  /* 0x0000000000017941 */ /* 0x000fea0003800000 */
.L_x_436:
[----:B------:R-:W-:-:S13]  /*19ec0*/  LOP3.LUT P0, RZ, R0, 0xff, RZ, 0xc0, !PT ;  /* 0x000000ff00ff7812 */ /* 0x000fda000780c0ff */
[----:B------:R-:W-:Y:S05]  /*19ed0*/  @P0 BRA `(.L_x_440) ;  /* 0xfffffff000f40947 */ /* 0x000fea000383ffff */
[----:B------:R-:W-:Y:S05]  /*19ee0*/  BSYNC B0 ;  /* 0x0000000000007941 */ /* 0x000fea0003800000 */
.L_x_429:
[----:B------:R-:W-:-:S03]  /*19ef0*/  UMOV UR8, 0xffffffff ;  /* 0xffffffff00087882 */ /* 0x000fc60000000000 */
[----:B------:R-:W-:Y:S05]  /*19f00*/  BRA.DIV UR8, `(.L_x_441) ;  /* 0x0000000208e07947 */ /* 0x000fea000b800000 */
[----:B------:R-:W-:-:S13]  /*19f10*/  ELECT P0, URZ, PT ;  /* 0x00000000003f782f */ /* 0x000fda0003800000 */
.L_x_453:
[----:B------:R-:W-:Y:S04]  /*19f20*/  BSSY B0, `(.L_x_442) ;  /* 0x000001a000007945 */ /* 0x000fe80003800000 */
[----:B------:R-:W-:Y:S05]  /*19f30*/  @!P0 BRA `(.L_x_443) ;  /* 0x0000000000608947 */ /* 0x000fea0003800000 */
[----:B------:R-:W-:-:S04]  /*19f40*/  ULOP3.LUT UR8, UR7, 0x2, URZ, 0xfc, !UPT ;  /* 0x0000000207087892 */ /* 0x000fc8000f8efc3f */
[----:B------:R-:W-:-:S06]  /*19f50*/  UISETP.NE.AND UP0, UPT, UR8, 0x3, UPT ;  /* 0x000000030800788c */ /* 0x000fcc000bf05270 */
[----:B------:R-:W-:-:S13]  /*19f60*/  PLOP3.LUT P0, PT, PT, PT, UP0, 0x80, 0x0 ;  /* 0x000000000000781c */ /* 0x000fda0003f0f008 */
[----:B------:R-:W-:Y:S05]  /*19f70*/  @!P0 BRA `(.L_x_444) ;  /* 0x0000000000048947 */ /* 0x000fea0003800000 */
[----:B------:R-:W-:Y:S01]  /*19f80*/  BPT.TRAP 0x1 ;  /* 0x000000040000795c */ /* 0x000fe20000300000 */
.L_x_444:
[----:B------:R-:W0:Y:S01]  /*19f90*/  S2R R3, SR_CgaCtaId ;  /* 0x0000000000037919 */ /* 0x000e220000008800 */
[----:B------:R-:W-:Y:S02]  /*19fa0*/  MOV R0, 0x400 ;  /* 0x0000040000007802 */ /* 0x000fe40000000f00 */
[----:B------:R-:W-:Y:S02]  /*19fb0*/  SHF.L.U32 R2, R13, 0x1f, RZ ;  /* 0x0000001f0d027819 */ /* 0x000fe400000006ff */
[----:B0-----:R-:W-:-:S05]  /*19fc0*/  LEA R3, R3, R0, 0x18 ;  /* 0x0000000003037211 */ /* 0x001fca00078ec0ff */
[----:B------:R-:W-:-:S04]  /*19fd0*/  VIADD R3, R3, 0x10 ;  /* 0x0000001003037836 */ /* 0x000fc80000000000 */
[C---:B------:R-:W-:Y:S02]  /*19fe0*/  IMAD R5, R12.reuse, 0x8, R3 ;  /* 0x000000080c057824 */ /* 0x040fe400078e0203 */
[----:B------:R-:W-:Y:S02]  /*19ff0*/  VIADD R12, R12, 0x1 ;  /* 0x000000010c0c7836 */ /* 0x000fe40000000000 */
[----:B------:R-:W0:Y:S03]  /*1a000*/  SYNCS.PHASECHK.TRANS64.TRYWAIT P0, [R5+URZ], R2 ;  /* 0x00000002050075a7 */ /* 0x000e26000800017f */
[----:B------:R-:W-:-:S04]  /*1a010*/  ISETP.NE.AND P1, PT, R12, 0x2, PT ;  /* 0x000000020c00780c */ /* 0x000fc80003f25270 */
[----:B------:R-:W-:Y:S02]  /*1a020*/  SEL R0, RZ, 0x1, P1 ;  /* 0x00000001ff007807 */ /* 0x000fe40000800000 */
[----:B------:R-:W-:Y:S02]  /*1a030*/  SEL R12, R12, RZ, P1 ;  /* 0x000000ff0c0c7207 */ /* 0x000fe40000800000 */
[----:B------:R-:W-:Y:S01]  /*1a040*/  LOP3.LUT R0, R13, R0, RZ, 0x3c, !PT ;  /* 0x000000000d007212 */ /* 0x000fe200078e3cff */
[----:B0-----:R-:W-:Y:S06]  /*1a050*/  @!P0 BRA `(.L_x_445) ;  /* 0x0000000000ac8947 */ /* 0x001fec0003800000 */
.L_x_454:
[----:B------:R-:W-:Y:S01]  /*1a060*/  IMAD R3, R12, 0x8, R3 ;  /* 0x000000080c037824 */ /* 0x000fe200078e0203 */
[----:B------:R-:W-:-:S07]  /*1a070*/  SHF.L.U32 R0, R0, 0x1f, RZ ;  /* 0x0000001f00007819 */ /* 0x000fce00000006ff */
.L_x_446:
[----:B-1----:R1:W2:Y:S02]  /*1a080*/  SYNCS.PHASECHK.TRANS64.TRYWAIT P0, [R3+URZ], R0 ;  /* 0x00000000030075a7 */ /* 0x0022a4000800017f */
[----:B--2---:R-:W-:Y:S05]  /*1a090*/  @!P0 NANOSLEEP.SYNCS 0x989680 ;  /* 0x009896800000895d */ /* 0x004fea0003900000 */
[----:B------:R-:W2:Y:S02]  /*1a0a0*/  @!P0 SYNCS.PHASECHK.TRANS64 P0, [R3+URZ], R0 ;  /* 0x00000000030085a7 */ /* 0x000ea4000800007f */
[----:B--2---:R-:W-:Y:S05]  /*1a0b0*/  @!P0 BRA `(.L_x_446) ;  /* 0xfffffffc00f08947 */ /* 0x004fea000383ffff */
.L_x_443:
[----:B------:R-:W-:Y:S05]  /*1a0c0*/  BSYNC B0 ;  /* 0x0000000000007941 */ /* 0x000fea0003800000 */
.L_x_442:
[----:B------:R-:W-:Y:S05]  /*1a0d0*/  EXIT ;  /* 0x000000000000794d */ /* 0x000fea0003800000 */
.L_x_21:
[----:B--2---:R-:W-:-:S04]  /*1a0e0*/  IMAD.U32 R3, RZ, RZ, UR6 ;  /* 0x00000006ff037e24 */ /* 0x004fc8000f8e00ff */
[----:B------:R2:W3:Y:S03]  /*1a0f0*/  SYNCS.PHASECHK.TRANS64.TRYWAIT P0, [R3+URZ], R0 ;  /* 0x00000000030075a7 */ /* 0x0004e6000800017f */
[----:B---3--:R-:W-:Y:S05]  /*1a100*/  @!P0 NANOSLEEP.SYNCS 0x989680 ;  /* 0x009896800000895d */ /* 0x008fea0003900000 */
[----:B------:R-:W3:Y:S02]  /*1a110*/  @!P0 SYNCS.PHASECHK.TRANS64 P0, [R3+URZ], R0 ;  /* 0x00000000030085a7 */ /* 0x000ee4000800007f */
[----:B---3--:R-:W-:Y:S05]  /*1a120*/  @!P0 BRA `(.L_x_21) ;  /* 0xfffffffc00ec8947 */ /* 0x008fea000383ffff */
[----:B------:R-:W-:Y:S05]  /*1a130*/  BRA `(.L_x_20) ;  /* 0xfffffe84002c7947 */ /* 0x000fea000383ffff */
.L_x_27:
[----:B-----5:R3:W-:Y:S02]  /*1a140*/  STL [R1+0x288], R0 ;  /* 0x0002880001007387 */ /* 0x0207e40000100800 */
[----:B---3--:R-:W-:-:S04]  /*1a150*/  IMAD.U32 R0, RZ, RZ, UR22 ;  /* 0x00000016ff007e24 */ /* 0x008fc8000f8e00ff */
[----:B------:R3:W4:Y:S03]  /*1a160*/  SYNCS.PHASECHK.TRANS64.TRYWAIT P0, [R0+URZ], R229 ;  /* 0x000000e5000075a7 */ /* 0x000726000800017f */
[----:B----4-:R-:W-:Y:S05]  /*1a170*/  @!P0 NANOSLEEP.SYNCS 0x989680 ;  /* 0x009896800000895d */ /* 0x010fea0003900000 */
[----:B------:R3:W4:Y:S02]  /*1a180*/  @!P0 SYNCS.PHASECHK.TRANS64 P0, [R0+URZ], R229 ;  /* 0x000000e5000085a7 */ /* 0x000724000800007f */
[----:B---3--:R3:W5:Y:S02]  /*1a190*/  LDL.LU R0, [R1+0x288] ;  /* 0x0002880001007983 */ /* 0x0087640000300800 */
[----:B---34-:R-:W-:Y:S05]  /*1a1a0*/  @!P0 BRA `(.L_x_27) ;  /* 0xfffffffc00e48947 */ /* 0x018fea000383ffff */
[----:B------:R-:W-:Y:S05]  /*1a1b0*/  BRA `(.L_x_26) ;  /* 0xfffffeac00007947 */ /* 0x000fea000383ffff */
.L_x_430:
[----:B------:R-:W-:Y:S01]  /*1a1c0*/  BSSY B1, `(.L_x_447) ;  /* 0x0000006000017945 */ /* 0x000fe20003800000 */
[----:B------:R-:W-:-:S07]  /*1a1d0*/  IMAD.MOV.U32 R0, RZ, RZ, -0x1 ;  /* 0xffffffffff007424 */ /* 0x000fce00078e00ff */
[----:B------:R-:W-:Y:S05]  /*1a1e0*/  WARPSYNC.COLLECTIVE R0, `(.L_x_448) ;  /* 0x00000000000c7348 */ /* 0x000fea0003c00000 */
[----:B------:R-:W-:Y:S02]  /*1a1f0*/  ELECT P0, UR62, PT ;  /* 0x00000000003e782f */ /* 0x000fe40003800000 */
[----:B------:R-:W-:Y:S01]  /*1a200*/  MOV R0, UR62 ;  /* 0x0000003e00007c02 */ /* 0x000fe20008000f00 */
[----:B------:R-:W-:Y:S10]  /*1a210*/  ENDCOLLECTIVE ;  /* 0x000000000000791b */ /* 0x000ff40003800000 */
.L_x_448:
[----:B------:R-:W-:Y:S05]  /*1a220*/  BSYNC B1 ;  /* 0x0000000000017941 */ /* 0x000fea0003800000 */
.L_x_447:
[----:B------:R-:W-:Y:S05]  /*1a230*/  BRA `(.L_x_449) ;  /* 0xfffffff000287947 */ /* 0x000fea000383ffff */
.L_x_433:
[----:B0-----:R0:W2:Y:S02]  /*1a240*/  SYNCS.PHASECHK.TRANS64.TRYWAIT P0, [R15+URZ+0x10], R4 ;  /* 0x000010040f0075a7 */ /* 0x0010a4000800017f */
[----:B--2---:R-:W-:Y:S05]  /*1a250*/  @!P0 NANOSLEEP.SYNCS 0x989680 ;  /* 0x009896800000895d */ /* 0x004fea0003900000 */
[----:B------:R-:W2:Y:S02]  /*1a260*/  @!P0 SYNCS.PHASECHK.TRANS64 P0, [R15+URZ+0x10], R4 ;  /* 0x000010040f0085a7 */ /* 0x000ea4000800007f */
[----:B--2---:R-:W-:Y:S05]  /*1a270*/  @!P0 BRA `(.L_x_433) ;  /* 0xfffffffc00f08947 */ /* 0x004fea000383ffff */
[----:B------:R-:W-:Y:S05]  /*1a280*/  BRA `(.L_x_450) ;  /* 0xfffffff000687947 */ /* 0x000fea000383ffff */
.L_x_441:
[----:B------:R-:W-:Y:S01]  /*1a290*/  BSSY B0, `(.L_x_451) ;  /* 0x0000006000007945 */ /* 0x000fe20003800000 */
[----:B------:R-:W-:-:S07]  /*1a2a0*/  IMAD.MOV.U32 R0, RZ, RZ, -0x1 ;  /* 0xffffffffff007424 */ /* 0x000fce00078e00ff */
[----:B------:R-:W-:Y:S05]  /*1a2b0*/  WARPSYNC.COLLECTIVE R0, `(.L_x_452) ;  /* 0x00000000000c7348 */ /* 0x000fea0003c00000 */
[----:B------:R-:W-:Y:S02]  /*1a2c0*/  ELECT P0, UR62, PT ;  /* 0x00000000003e782f */ /* 0x000fe40003800000 */
[----:B------:R-:W-:Y:S01]  /*1a2d0*/  MOV R0, UR62 ;  /* 0x0000003e00007c02 */ /* 0x000fe20008000f00 */
[----:B------:R-:W-:Y:S10]  /*1a2e0*/  ENDCOLLECTIVE ;  /* 0x000000000000791b */ /* 0x000ff40003800000 */
.L_x_452:
[----:B------:R-:W-:Y:S05]  /*1a2f0*/  BSYNC B0 ;  /* 0x0000000000007941 */ /* 0x000fea0003800000 */
.L_x_451:
[----:B------:R-:W-:Y:S05]  /*1a300*/  BRA `(.L_x_453) ;  /* 0xfffffffc00047947 */ /* 0x000fea000383ffff */
.L_x_445:
[----:B0-----:R0:W1:Y:S02]  /*1a310*/  SYNCS.PHASECHK.TRANS64.TRYWAIT P0, [R5+URZ], R2 ;  /* 0x00000002050075a7 */ /* 0x001064000800017f */
[----:B-1----:R-:W-:Y:S05]  /*1a320*/  @!P0 NANOSLEEP.SYNCS 0x989680 ;  /* 0x009896800000895d */ /* 0x002fea0003900000 */
[----:B------:R-:W1:Y:S02]  /*1a330*/  @!P0 SYNCS.PHASECHK.TRANS64 P0, [R5+URZ], R2 ;  /* 0x00000002050085a7 */ /* 0x000e64000800007f */
[----:B-1----:R-:W-:Y:S05]  /*1a340*/  @!P0 BRA `(.L_x_445) ;  /* 0xfffffffc00f08947 */ /* 0x002fea000383ffff */
[----:B------:R-:W-:Y:S05]  /*1a350*/  BRA `(.L_x_454) ;  /* 0xfffffffc00407947 */ /* 0x000fea000383ffff */
.L_x_455:
[----:B------:R-:W-:-:S00]  /*1a360*/  BRA `(.L_x_455) ;  /* 0xfffffffc00fc7947 */ /* 0x000fc0000383ffff */
[----:B------:R-:W-:-:S00]  /*1a370*/  NOP ;  /* 0x0000000000007918 */ /* 0x000fc00000000000 */
        /* <DEDUP_REMOVED lines=8> */
.L_x_456:


//--------------------- .nv.shared._ZN7cutlass13device_kernelINS_4gemm6kernel13GemmUniversalIN4cute5tupleIJiiiiEEENS1_10collective13CollectiveMmaINS1_37MainloopSm90TmaGmmaWarpSpecializedFP8ILi2ENS5_IJNS4_1CILi2EEENSA_ILi1EEESC_EEENS1_35KernelTmaWarpSpecializedCooperativeEEENS5_IJNSA_ILi256EEENSA_ILi192EEESG_EEENS_12float_e4m3_tENS5_IJlSC_lEEESJ_SK_NS4_8TiledMMAINS4_8MMA_AtomIJNS4_4SM904GMMA31MMA_64x192x32_F32E4M3E4M3_SS_TNILNSO_7ScaleInE1ELSQ_1EEEEEENS4_6LayoutISD_NS5_IJSC_NSA_ILi0EEESU_EEEEENS5_IJNS4_10UnderscoreESX_SX_EEEEENS4_13SM90_TMA_LOADENS4_14ComposedLayoutINS4_7SwizzleILi3ELi4ELi3EEENS4_18smem_ptr_flag_bitsILi8EEENST_INS5_IJNSA_ILi8EEENSA_ILi128EEEEEENS5_IJS17_SC_EEEEEEEvNS4_8identityENS4_23SM90_TMA_LOAD_MULTICASTES1B_vS1C_EENS_8epilogue10collective6detail29Sm90TmaWarpSpecializedAdapterINS1G_15DefaultEpilogueISJ_SK_SK_NS1F_6thread17LinearCombinationISJ_Li1EffLNS1K_9ScaleType4KindE0ELNS_15FloatRoundStyleE2ESJ_EENS1_15EpilogueDefaultEEEEEvvEEEEvNT_6ParamsE --------------------------
	.section	.nv.shared._ZN7cutlass13device_kernelINS_4gemm6kernel13GemmUniversalIN4cute5tupleIJiiiiEEENS1_10collective13CollectiveMmaINS1_37MainloopSm90TmaGmmaWarpSpecializedFP8ILi2ENS5_IJNS4_1CILi2EEENSA_ILi1EEESC_EEENS1_35KernelTmaWarpSpecializedCooperativeEEENS5_IJNSA_ILi256EEENSA_ILi192EEESG_EEENS_12float_e4m3_tENS5_IJlSC_lEEESJ_SK_NS4_8TiledMMAINS4_8MMA_AtomIJNS4_4SM904GMMA31MMA_64x192x32_F32E4M3E4M3_SS_TNILNSO_7ScaleInE1ELSQ_1EEEEEENS4_6LayoutISD_NS5_IJSC_NSA_ILi0EEESU_EEEEENS5_IJNS4_10UnderscoreESX_SX_EEEEENS4_13SM90_TMA_LOADENS4_14ComposedLayoutINS4_7SwizzleILi3ELi4ELi3EEENS4_18smem_ptr_flag_bitsILi8EEENST_INS5_IJNSA_ILi8EEENSA_ILi128EEEEEENS5_IJS17_SC_EEEEEEEvNS4_8identityENS4_23SM90_TMA_LOAD_MULTICASTES1B_vS1C_EENS_8epilogue10collective6detail29Sm90TmaWarpSpecializedAdapterINS1G_15DefaultEpilogueISJ_SK_SK_NS1F_6thread17LinearCombinationISJ_Li1EffLNS1K_9ScaleType4KindE0ELNS_15FloatRoundStyleE2ESJ_EENS1_15EpilogueDefaultEEEEEvvEEEEvNT_6ParamsE,"aw",@nobits
	.sectionflags	@""
	.align	16
	.zero		1024


//--------------------- .nv.shared.reserved.0     --------------------------
	.section	.nv.shared.reserved.0,"aw",@nobits
	.weak		__nv_reservedSMEM_offset_0_alias
	.size		__nv_reservedSMEM_offset_0_alias, 0, 0
	.other		__nv_reservedSMEM_offset_0_alias,@"STO_CUDA_RESERVED_SHARED STV_DEFAULT"
__nv_reservedSMEM_offset_0_alias:
	.zero		0


//--------------------- .nv.global                --------------------------
	.section	.nv.global,"aw",@nobits
.nv.global:
	.type		_ZN40_INTERNAL_2f7c7c5a_4_k_cu_be00fc29_100394cute1_E,@object
	.size		_ZN40_INTERNAL_2f7c7c5a_4_k_cu_be00fc29_100394cute1_E,(_ZN40_INTERNAL_2f7c7c5a_4_k_cu_be00fc29_100394cuda3std3__45__cpo6cbeginE - _ZN40_INTERNAL_2f7c7c5a_4_k_cu_be00fc29_100394cute1_E)
_ZN40_INTERNAL_2f7c7c5a_4_k_cu_be00fc29_100394cute1_E:
	.zero		1
	.type		_ZN40_INTERNAL_2f7c7c5a_4_k_cu_be00fc29_100394cuda3std3__45__cpo6cbeginE,@object
	.size		_ZN40_INTERNAL_2f7c7c5a_4_k_cu_be00fc29_100394cuda3std3__45__cpo6cbeginE,(_ZN40_INTERNAL_2f7c7c5a_4_k_cu_be00fc29_100394cuda3std3__48in_placeE - _ZN40_INTERNAL_2f7c7c5a_4_k_cu_be00fc29_100394cuda3std3__45__cpo6cbeginE)
_ZN40_INTERNAL_2f7c7c5a_4_k_cu_be00fc29_100394cuda3std3__45__cpo6cbeginE:
	.zero		1
	.type		_ZN40_INTERNAL_2f7c7c5a_4_k_cu_be00fc29_100394cuda3std3__48in_placeE,@object
	.size		_ZN40_INTERNAL_2f7c7c5a_4_k_cu_be00fc29_100394cuda3std3__48in_placeE,(_ZN40_INTERNAL_2f7c7c5a_4_k_cu_be00fc29_100394cuda3std6ranges3__45__cpo9iter_moveE - _ZN40_INTERNAL_2f7c7c5a_4_k_cu_be00fc29_100394cuda3std3__48in_placeE)
_ZN40_INTERNAL_2f7c7c5a_4_k_cu_be00fc29_100394cuda3std3__48in_placeE:
	.zero		1
	.type		_ZN40_INTERNAL_2f7c7c5a_4_k_cu_be00fc29_100394cuda3std6ranges3__45__cpo9iter_moveE,@object
	.size		_ZN40_INTERNAL_2f7c7c5a_4_k_cu_be00fc29_100394cuda3std6ranges3__45__cpo9iter_moveE,(_ZN40_INTERNAL_2f7c7c5a_4_k_cu_be00fc29_100394cuda3std3__45__cpo5beginE - _ZN40_INTERNAL_2f7c7c5a_4_k_cu_be00fc29_100394cuda3std6ranges3__45__cpo9iter_moveE)
_ZN40_INTERNAL_2f7c7c5a_4_k_cu_be00fc29_100394cuda3std6ranges3__45__cpo9iter_moveE:
	.zero		1
	.type		_ZN40_INTERNAL_2f7c7c5a_4_k_cu_be00fc29_100394cuda3std3__45__cpo5beginE,@object
	.size		_ZN40_INTERNAL_2f7c7c5a_4_k_cu_be00fc29_100394cuda3std3__45__cpo5beginE,(_ZN40_INTERNAL_2f7c7c5a_4_k_cu_be00fc29_100394cuda3std3__442_GLOBAL__N__2f7c7c5a_4_k_cu_be00fc29_100396ignoreE - _ZN40_INTERNAL_2f7c7c5a_4_k_cu_be00fc29_100394cuda3std3__45__cpo5beginE)
_ZN40_INTERNAL_2f7c7c5a_4_k_cu_be00fc29_100394cuda3std3__45__cpo5beginE:
	.zero		1
	.type		_ZN40_INTERNAL_2f7c7c5a_4_k_cu_be00fc29_100394cuda3std3__442_GLOBAL__N__2f7c7c5a_4_k_cu_be00fc29_100396ignoreE,@object
	.size		_ZN40_INTERNAL_2f7c7c5a_4_k_cu_be00fc29_100394cuda3std3__442_GLOBAL__N__2f7c7c5a_4_k_cu_be00fc29_100396ignoreE,(_ZN40_INTERNAL_2f7c7c5a_4_k_cu_be00fc29_100394cute7productE - _ZN40_INTERNAL_2f7c7c5a_4_k_cu_be00fc29_100394cuda3std3__442_GLOBAL__N__2f7c7c5a_4_k_cu_be00fc29_100396ignoreE)
_ZN40_INTERNAL_2f7c7c5a_4_k_cu_be00fc29_100394cuda3std3__442_GLOBAL__N__2f7c7c5a_4_k_cu_be00fc29_100396ignoreE:
	.zero		1
	.type		_ZN40_INTERNAL_2f7c7c5a_4_k_cu_be00fc29_100394cute7productE,@object
	.size		_ZN40_INTERNAL_2f7c7c5a_4_k_cu_be00fc29_100394cute7productE,(_ZN40_INTERNAL_2f7c7c5a_4_k_cu_be00fc29_100394cuda3std3__45__cpo3endE - _ZN40_INTERNAL_2f7c7c5a_4_k_cu_be00fc29_100394cute7productE)
_ZN40_INTERNAL_2f7c7c5a_4_k_cu_be00fc29_100394cute7productE:
	.zero		1
	.type		_ZN40_INTERNAL_2f7c7c5a_4_k_cu_be00fc29_100394cuda3std3__45__cpo3endE,@object
	.size		_ZN40_INTERNAL_2f7c7c5a_4_k_cu_be00fc29_100394cuda3std3__45__cpo3endE,(_ZN40_INTERNAL_2f7c7c5a_4_k_cu_be00fc29_100394cuda3std3__419piecewise_constructE - _ZN40_INTERNAL_2f7c7c5a_4_k_cu_be00fc29_100394cuda3std3__45__cpo3endE)
_ZN40_INTERNAL_2f7c7c5a_4_k_cu_be00fc29_100394cuda3std3__45__cpo3endE:
	.zero		1
	.type		_ZN40_INTERNAL_2f7c7c5a_4_k_cu_be00fc29_100394cuda3std3__419piecewise_constructE,@object
	.size		_ZN40_INTERNAL_2f7c7c5a_4_k_cu_be00fc29_100394cuda3std3__419piecewise_constructE,(_ZN40_INTERNAL_2f7c7c5a_4_k_cu_be00fc29_100394cuda3std3__45__cpo4cendE - _ZN40_INTERNAL_2f7c7c5a_4_k_cu_be00fc29_100394cuda3std3__419piecewise_constructE)
_ZN40_INTERNAL_2f7c7c5a_4_k_cu_be00fc29_100394cuda3std3__419piecewise_constructE:
	.zero		1
	.type		_ZN40_INTERNAL_2f7c7c5a_4_k_cu_be00fc29_100394cuda3std3__45__cpo4cendE,@object
	.size		_ZN40_INTERNAL_2f7c7c5a_4_k_cu_be00fc29_100394cuda3std3__45__cpo4cendE,(_ZN40_INTERNAL_2f7c7c5a_4_k_cu_be00fc29_100394cuda3std6ranges3__45__cpo4swapE - _ZN40_INTERNAL_2f7c7c5a_4_k_cu_be00fc29_100394cuda3std3__45__cpo4cendE)
_ZN40_INTERNAL_2f7c7c5a_4_k_cu_be00fc29_100394cuda3std3__45__cpo4cendE:
	.zero		1
	.type		_ZN40_INTERNAL_2f7c7c5a_4_k_cu_be00fc29_100394cuda3std6ranges3__45__cpo4swapE,@object
	.size		_ZN40_INTERNAL_2f7c7c5a_4_k_cu_be00fc29_100394cuda3std6ranges3__45__cpo4swapE,(.L_7 - _ZN40_INTERNAL_2f7c7c5a_4_k_cu_be00fc29_100394cuda3std6ranges3__45__cpo4swapE)
_ZN40_INTERNAL_2f7c7c5a_4_k_cu_be00fc29_100394cuda3std6ranges3__45__cpo4swapE:
	.zero		1
.L_7:


//--------------------- .nv.constant0._ZN7cutlass13device_kernelINS_4gemm6kernel13GemmUniversalIN4cute5tupleIJiiiiEEENS1_10collective13CollectiveMmaINS1_37MainloopSm90TmaGmmaWarpSpecializedFP8ILi2ENS5_IJNS4_1CILi2EEENSA_ILi1EEESC_EEENS1_35KernelTmaWarpSpecializedCooperativeEEENS5_IJNSA_ILi256EEENSA_ILi192EEESG_EEENS_12float_e4m3_tENS5_IJlSC_lEEESJ_SK_NS4_8TiledMMAINS4_8MMA_AtomIJNS4_4SM904GMMA31MMA_64x192x32_F32E4M3E4M3_SS_TNILNSO_7ScaleInE1ELSQ_1EEEEEENS4_6LayoutISD_NS5_IJSC_NSA_ILi0EEESU_EEEEENS5_IJNS4_10UnderscoreESX_SX_EEEEENS4_13SM90_TMA_LOADENS4_14ComposedLayoutINS4_7SwizzleILi3ELi4ELi3EEENS4_18smem_ptr_flag_bitsILi8EEENST_INS5_IJNSA_ILi8EEENSA_ILi128EEEEEENS5_IJS17_SC_EEEEEEEvNS4_8identityENS4_23SM90_TMA_LOAD_MULTICASTES1B_vS1C_EENS_8epilogue10collective6detail29Sm90TmaWarpSpecializedAdapterINS1G_15DefaultEpilogueISJ_SK_SK_NS1F_6thread17LinearCombinationISJ_Li1EffLNS1K_9ScaleType4KindE0ELNS_15FloatRoundStyleE2ESJ_EENS1_15EpilogueDefaultEEEEEvvEEEEvNT_6ParamsE --------------------------
	.section	.nv.constant0._ZN7cutlass13device_kernelINS_4gemm6kernel13GemmUniversalIN4cute5tupleIJiiiiEEENS1_10collective13CollectiveMmaINS1_37MainloopSm90TmaGmmaWarpSpecializedFP8ILi2ENS5_IJNS4_1CILi2EEENSA_ILi1EEESC_EEENS1_35KernelTmaWarpSpecializedCooperativeEEENS5_IJNSA_ILi256EEENSA_ILi192EEESG_EEENS_12float_e4m3_tENS5_IJlSC_lEEESJ_SK_NS4_8TiledMMAINS4_8MMA_AtomIJNS4_4SM904GMMA31MMA_64x192x32_F32E4M3E4M3_SS_TNILNSO_7ScaleInE1ELSQ_1EEEEEENS4_6LayoutISD_NS5_IJSC_NSA_ILi0EEESU_EEEEENS5_IJNS4_10UnderscoreESX_SX_EEEEENS4_13SM90_TMA_LOADENS4_14ComposedLayoutINS4_7SwizzleILi3ELi4ELi3EEENS4_18smem_ptr_flag_bitsILi8EEENST_INS5_IJNSA_ILi8EEENSA_ILi128EEEEEENS5_IJS17_SC_EEEEEEEvNS4_8identityENS4_23SM90_TMA_LOAD_MULTICASTES1B_vS1C_EENS_8epilogue10collective6detail29Sm90TmaWarpSpecializedAdapterINS1G_15DefaultEpilogueISJ_SK_SK_NS1F_6thread17LinearCombinationISJ_Li1EffLNS1K_9ScaleType4KindE0ELNS_15FloatRoundStyleE2ESJ_EENS1_15EpilogueDefaultEEEEEvvEEEEvNT_6ParamsE,"a",@progbits
	.sectionflags	@""
	.align	4
.nv.constant0._ZN7cutlass13device_kernelINS_4gemm6kernel13GemmUniversalIN4cute5tupleIJiiiiEEENS1_10collective13CollectiveMmaINS1_37MainloopSm90TmaGmmaWarpSpecializedFP8ILi2ENS5_IJNS4_1CILi2EEENSA_ILi1EEESC_EEENS1_35KernelTmaWarpSpecializedCooperativeEEENS5_IJNSA_ILi256EEENSA_ILi192EEESG_EEENS_12float_e4m3_tENS5_IJlSC_lEEESJ_SK_NS4_8TiledMMAINS4_8MMA_AtomIJNS4_4SM904GMMA31MMA_64x192x32_F32E4M3E4M3_SS_TNILNSO_7ScaleInE1ELSQ_1EEEEEENS4_6LayoutISD_NS5_IJSC_NSA_ILi0EEESU_EEEEENS5_IJNS4_10UnderscoreESX_SX_EEEEENS4_13SM90_TMA_LOADENS4_14ComposedLayoutINS4_7SwizzleILi3ELi4ELi3EEENS4_18smem_ptr_flag_bitsILi8EEENST_INS5_IJNSA_ILi8EEENSA_ILi128EEEEEENS5_IJS17_SC_EEEEEEEvNS4_8identityENS4_23SM90_TMA_LOAD_MULTICASTES1B_vS1C_EENS_8epilogue10collective6detail29Sm90TmaWarpSpecializedAdapterINS1G_15DefaultEpilogueISJ_SK_SK_NS1F_6thread17LinearCombinationISJ_Li1EffLNS1K_9ScaleType4KindE0ELNS_15FloatRoundStyleE2ESJ_EENS1_15EpilogueDefaultEEEEEvvEEEEvNT_6ParamsE:
	.zero		1664


//--------------------- SYMBOLS --------------------------

	.type		.nv.reservedSmem.offset0,@object
	.size		.nv.reservedSmem.offset0,0x4
